	.target	sm_90a

	.elftype	@"ET_EXEC"


//--------------------- .note.nv.tkinfo           --------------------------
	.section	.note.nv.tkinfo,"",@"SHT_NOTE"
	.sectionflags	@"SHF_NOTE_NV_TKINFO"
	.tkinfo
        /*0018*/ 	.word	0x00000002
        /*0030*/ 	.string	""
        /*0030*/ 	.string	"ptxas"
        /*0030*/ 	.string	"Cuda compilation tools, release 13.0, V13.0.88"
        /*0030*/ 	.string	"Build cuda_13.0.r13.0/compiler.36424714_0"
        /*0030*/ 	.string	"-arch sm_90a -m 64 "



//--------------------- .note.nv.cuinfo           --------------------------
	.section	.note.nv.cuinfo,"",@"SHT_NOTE"
	.sectionflags	@"SHF_NOTE_NV_CUINFO"
        /*0018*/ 	.short	0x0002
        /*001a*/ 	.short	0x005a
        /*001c*/ 	.short	0x0082
	.zero		2


//--------------------- .nv.info                  --------------------------
	.section	.nv.info,"",@"SHT_CUDA_INFO"
	.align	4


	//----- nvinfo : EIATTR_REGCOUNT
	.align		4
        /*0000*/ 	.byte	0x04, 0x2f
        /*0002*/ 	.short	(.L_12 - .L_11)
	.align		4
.L_11:
        /*0004*/ 	.word	index@(_ZN7cutlass13device_kernelINS_4gemm6kernel13GemmUniversalIN4cute5tupleIJiiiiEEENS1_10collective13CollectiveMmaINS1_37MainloopSm90TmaGmmaWarpSpecializedFP8ILi2ENS5_IJNS4_1CILi1EEESB_SB_EEENS1_32KernelTmaWarpSpecializedPingpongEEENS5_IJNSA_ILi64EEESF_NSA_ILi32EEEEEENS_12float_e4m3_tENS5_IJlSB_lEEESI_SJ_NS4_8TiledMMAINS4_8MMA_AtomIJNS4_4SM904GMMA30MMA_64x64x32_F32E4M3E4M3_SS_TNILNSN_7ScaleInE1ELSP_1EEEEEENS4_6LayoutISC_NS5_IJNSA_ILi0EEEST_ST_EEEEENS5_IJNS4_10UnderscoreESW_SW_EEEEENS4_13SM90_TMA_LOADENS4_14ComposedLayoutINS4_7SwizzleILi1ELi4ELi3EEENS4_18smem_ptr_flag_bitsILi8EEENSS_INS5_IJNSA_ILi8EEESG_EEENS5_IJSG_SB_EEEEEEEvNS4_8identityESZ_S19_vS1A_EENS_8epilogue10collective6detail29Sm90TmaWarpSpecializedAdapterINS1D_15DefaultEpilogueISI_SJ_SJ_NS1C_6thread17LinearCombinationISI_Li1EffLNS1H_9ScaleType4KindE0ELNS_15FloatRoundStyleE2ESI_EENS1_15EpilogueDefaultEEEEEvvEEEEvNT_6ParamsE)
        /*0008*/ 	.word	0x000000a8


	//----- nvinfo : EIATTR_FRAME_SIZE
	.align		4
.L_12:
        /*000c*/ 	.byte	0x04, 0x11
        /*000e*/ 	.short	(.L_14 - .L_13)
	.align		4
.L_13:
        /*0010*/ 	.word	index@(_ZN7cutlass13device_kernelINS_4gemm6kernel13GemmUniversalIN4cute5tupleIJiiiiEEENS1_10collective13CollectiveMmaINS1_37MainloopSm90TmaGmmaWarpSpecializedFP8ILi2ENS5_IJNS4_1CILi1EEESB_SB_EEENS1_32KernelTmaWarpSpecializedPingpongEEENS5_IJNSA_ILi64EEESF_NSA_ILi32EEEEEENS_12float_e4m3_tENS5_IJlSB_lEEESI_SJ_NS4_8TiledMMAINS4_8MMA_AtomIJNS4_4SM904GMMA30MMA_64x64x32_F32E4M3E4M3_SS_TNILNSN_7ScaleInE1ELSP_1EEEEEENS4_6LayoutISC_NS5_IJNSA_ILi0EEEST_ST_EEEEENS5_IJNS4_10UnderscoreESW_SW_EEEEENS4_13SM90_TMA_LOADENS4_14ComposedLayoutINS4_7SwizzleILi1ELi4ELi3EEENS4_18smem_ptr_flag_bitsILi8EEENSS_INS5_IJNSA_ILi8EEESG_EEENS5_IJSG_SB_EEEEEEEvNS4_8identityESZ_S19_vS1A_EENS_8epilogue10collective6detail29Sm90TmaWarpSpecializedAdapterINS1D_15DefaultEpilogueISI_SJ_SJ_NS1C_6thread17LinearCombinationISI_Li1EffLNS1H_9ScaleType4KindE0ELNS_15FloatRoundStyleE2ESI_EENS1_15EpilogueDefaultEEEEEvvEEEEvNT_6ParamsE)
        /*0014*/ 	.word	0x00000000


	//----- nvinfo : EIATTR_MIN_STACK_SIZE
	.align		4
.L_14:
        /*0018*/ 	.byte	0x04, 0x12
        /*001a*/ 	.short	(.L_16 - .L_15)
	.align		4
.L_15:
        /*001c*/ 	.word	index@(_ZN7cutlass13device_kernelINS_4gemm6kernel13GemmUniversalIN4cute5tupleIJiiiiEEENS1_10collective13CollectiveMmaINS1_37MainloopSm90TmaGmmaWarpSpecializedFP8ILi2ENS5_IJNS4_1CILi1EEESB_SB_EEENS1_32KernelTmaWarpSpecializedPingpongEEENS5_IJNSA_ILi64EEESF_NSA_ILi32EEEEEENS_12float_e4m3_tENS5_IJlSB_lEEESI_SJ_NS4_8TiledMMAINS4_8MMA_AtomIJNS4_4SM904GMMA30MMA_64x64x32_F32E4M3E4M3_SS_TNILNSN_7ScaleInE1ELSP_1EEEEEENS4_6LayoutISC_NS5_IJNSA_ILi0EEEST_ST_EEEEENS5_IJNS4_10UnderscoreESW_SW_EEEEENS4_13SM90_TMA_LOADENS4_14ComposedLayoutINS4_7SwizzleILi1ELi4ELi3EEENS4_18smem_ptr_flag_bitsILi8EEENSS_INS5_IJNSA_ILi8EEESG_EEENS5_IJSG_SB_EEEEEEEvNS4_8identityESZ_S19_vS1A_EENS_8epilogue10collective6detail29Sm90TmaWarpSpecializedAdapterINS1D_15DefaultEpilogueISI_SJ_SJ_NS1C_6thread17LinearCombinationISI_Li1EffLNS1H_9ScaleType4KindE0ELNS_15FloatRoundStyleE2ESI_EENS1_15EpilogueDefaultEEEEEvvEEEEvNT_6ParamsE)
        /*0020*/ 	.word	0x00000000
.L_16:


//--------------------- .nv.compat                --------------------------
	.section	.nv.compat,"",@"SHT_CUDA_COMPAT_INFO"
	.align	4
        /*0000*/ 	.byte	0x02, 0x09, 0x01, 0x00, 0x02, 0x02, 0x04, 0x00, 0x02, 0x05, 0x05, 0x00, 0x03, 0x07, 0x01, 0x01
        /*0010*/ 	.byte	0x02, 0x03, 0x01, 0x00, 0x02, 0x06, 0x01, 0x00, 0x04, 0x0b, 0x08, 0x00, 0x00, 0x00, 0x00, 0x00
        /*0020*/ 	.byte	0x00, 0x00, 0x00, 0x00


//--------------------- .nv.info._ZN7cutlass13device_kernelINS_4gemm6kernel13GemmUniversalIN4cute5tupleIJiiiiEEENS1_10collective13CollectiveMmaINS1_37MainloopSm90TmaGmmaWarpSpecializedFP8ILi2ENS5_IJNS4_1CILi1EEESB_SB_EEENS1_32KernelTmaWarpSpecializedPingpongEEENS5_IJNSA_ILi64EEESF_NSA_ILi32EEEEEENS_12float_e4m3_tENS5_IJlSB_lEEESI_SJ_NS4_8TiledMMAINS4_8MMA_AtomIJNS4_4SM904GMMA30MMA_64x64x32_F32E4M3E4M3_SS_TNILNSN_7ScaleInE1ELSP_1EEEEEENS4_6LayoutISC_NS5_IJNSA_ILi0EEEST_ST_EEEEENS5_IJNS4_10UnderscoreESW_SW_EEEEENS4_13SM90_TMA_LOADENS4_14ComposedLayoutINS4_7SwizzleILi1ELi4ELi3EEENS4_18smem_ptr_flag_bitsILi8EEENSS_INS5_IJNSA_ILi8EEESG_EEENS5_IJSG_SB_EEEEEEEvNS4_8identityESZ_S19_vS1A_EENS_8epilogue10collective6detail29Sm90TmaWarpSpecializedAdapterINS1D_15DefaultEpilogueISI_SJ_SJ_NS1C_6thread17LinearCombinationISI_Li1EffLNS1H_9ScaleType4KindE0ELNS_15FloatRoundStyleE2ESI_EENS1_15EpilogueDefaultEEEEEvvEEEEvNT_6ParamsE --------------------------
	.section	.nv.info._ZN7cutlass13device_kernelINS_4gemm6kernel13GemmUniversalIN4cute5tupleIJiiiiEEENS1_10collective13CollectiveMmaINS1_37MainloopSm90TmaGmmaWarpSpecializedFP8ILi2ENS5_IJNS4_1CILi1EEESB_SB_EEENS1_32KernelTmaWarpSpecializedPingpongEEENS5_IJNSA_ILi64EEESF_NSA_ILi32EEEEEENS_12float_e4m3_tENS5_IJlSB_lEEESI_SJ_NS4_8TiledMMAINS4_8MMA_AtomIJNS4_4SM904GMMA30MMA_64x64x32_F32E4M3E4M3_SS_TNILNSN_7ScaleInE1ELSP_1EEEEEENS4_6LayoutISC_NS5_IJNSA_ILi0EEEST_ST_EEEEENS5_IJNS4_10UnderscoreESW_SW_EEEEENS4_13SM90_TMA_LOADENS4_14ComposedLayoutINS4_7SwizzleILi1ELi4ELi3EEENS4_18smem_ptr_flag_bitsILi8EEENSS_INS5_IJNSA_ILi8EEESG_EEENS5_IJSG_SB_EEEEEEEvNS4_8identityESZ_S19_vS1A_EENS_8epilogue10collective6detail29Sm90TmaWarpSpecializedAdapterINS1D_15DefaultEpilogueISI_SJ_SJ_NS1C_6thread17LinearCombinationISI_Li1EffLNS1H_9ScaleType4KindE0ELNS_15FloatRoundStyleE2ESI_EENS1_15EpilogueDefaultEEEEEvvEEEEvNT_6ParamsE,"",@"SHT_CUDA_INFO"
	.sectionflags	@""
	.align	4


	//----- nvinfo : EIATTR_CUDA_API_VERSION
	.align		4
        /*0000*/ 	.byte	0x04, 0x37
        /*0002*/ 	.short	(.L_18 - .L_17)
.L_17:
        /*0004*/ 	.word	0x00000082


	//----- nvinfo : EIATTR_KPARAM_INFO
	.align		4
.L_18:
        /*0008*/ 	.byte	0x04, 0x17
        /*000a*/ 	.short	(.L_20 - .L_19)
.L_19:
        /*000c*/ 	.word	0x00000000
        /*0010*/ 	.short	0x0000
        /*0012*/ 	.short	0x0070
        /*0014*/ 	.byte	0x00, 0xf0, 0x01, 0x10


	//----- nvinfo : EIATTR_SPARSE_MMA_MASK
	.align		4
.L_20:
        /*0018*/ 	.byte	0x03, 0x50
        /*001a*/ 	.short	0x0000


	//----- nvinfo : EIATTR_MAXREG_COUNT
	.align		4
        /*001c*/ 	.byte	0x03, 0x1b
        /*001e*/ 	.short	0x00a8


	//----- nvinfo : EIATTR_NUM_BARRIERS
	.align		4
        /*0020*/ 	.byte	0x02, 0x4c
        /*0022*/ 	.byte	0x01
	.zero		1


	//----- nvinfo : EIATTR_MERCURY_ISA_VERSION
	.align		4
        /*0024*/ 	.byte	0x03, 0x5f
        /*0026*/ 	.short	0x0101


	//----- nvinfo : EIATTR_INT_WARP_WIDE_INSTR_OFFSETS
	.align		4
        /*0028*/ 	.byte	0x04, 0x31
        /*002a*/ 	.short	(.L_22 - .L_21)


	//   ....[0]....
.L_21:
        /*002c*/ 	.word	0x00000430


	//   ....[1]....
        /*0030*/ 	.word	0x00000450


	//   ....[2]....
        /*0034*/ 	.word	0x000004d0


	//   ....[3]....
        /*0038*/ 	.word	0x000004e0


	//   ....[4]....
        /*003c*/ 	.word	0x000004f0


	//   ....[5]....
        /*0040*/ 	.word	0x00000510


	//   ....[6]....
        /*0044*/ 	.word	0x00000570


	//   ....[7]....
        /*0048*/ 	.word	0x00000590


	//----- nvinfo : EIATTR_COOP_GROUP_MASK_REGIDS
	.align		4
.L_22:
        /*004c*/ 	.byte	0x04, 0x29
        /*004e*/ 	.short	(.L_24 - .L_23)


	//   ....[0]....
.L_23:
        /*0050*/ 	.word	0xffffffff


	//   ....[1]....
        /*0054*/ 	.word	0xffffffff


	//   ....[2]....
        /*0058*/ 	.word	0xffffffff


	//   ....[3]....
        /*005c*/ 	.word	0xffffffff


	//   ....[4]....
        /*0060*/ 	.word	0xffffffff


	//   ....[5]....
        /*0064*/ 	.word	0xffffffff


	//----- nvinfo : EIATTR_COOP_GROUP_INSTR_OFFSETS
	.align		4
.L_24:
        /*0068*/ 	.byte	0x04, 0x28
        /*006a*/ 	.short	(.L_26 - .L_25)


	//   ....[0]....
.L_25:
        /*006c*/ 	.word	0x00000050


	//   ....[1]....
        /*0070*/ 	.word	0x00000080


	//   ....[2]....
        /*0074*/ 	.word	0x00000180


	//   ....[3]....
        /*0078*/ 	.word	0x00000350


	//   ....[4]....
        /*007c*/ 	.word	0x00000390


	//   ....[5]....
        /*0080*/ 	.word	0x000003d0


	//----- nvinfo : EIATTR_REG_RECONFIG
	.align		4
.L_26:
        /*0084*/ 	.byte	0x01, 0x54
	.zero		2


	//----- nvinfo : EIATTR_MBARRIER_INSTR_OFFSETS
	.align		4
        /*0088*/ 	.byte	0x04, 0x39
        /*008a*/ 	.short	(.L_28 - .L_27)


	//   ....[0]....
.L_27:
        /*008c*/ 	.word	0x00000300
        /*0090*/ 	.word	0x000000ff
        /*0094*/ 	.word	0x00000000
        /*0098*/ 	.short	0x0100
        /*009a*/ 	.byte	0x09
	.zero		1


	//   ....[1]....
        /*009c*/ 	.word	0x00000310
        /*00a0*/ 	.word	0x000000ff
        /*00a4*/ 	.word	0x00000010
        /*00a8*/ 	.short	0x0100
        /*00aa*/ 	.byte	0x09
	.zero		1


	//   ....[2]....
        /*00ac*/ 	.word	0x00000320
        /*00b0*/ 	.word	0x000000ff
        /*00b4*/ 	.word	0x00000008
        /*00b8*/ 	.short	0x0100
        /*00ba*/ 	.byte	0x09
	.zero		1


	//   ....[3]....
        /*00bc*/ 	.word	0x00000330
        /*00c0*/ 	.word	0x000000ff
        /*00c4*/ 	.word	0x00000018
        /*00c8*/ 	.short	0x0100
        /*00ca*/ 	.byte	0x09
	.zero		1


	//   ....[4]....
        /*00cc*/ 	.word	0x000005b0
        /*00d0*/ 	.word	0x000000ff
        /*00d4*/ 	.word	0x00000050
        /*00d8*/ 	.short	0x0100
        /*00da*/ 	.byte	0x09
	.zero		1


	//   ....[5]....
        /*00dc*/ 	.word	0x000005c0
        /*00e0*/ 	.word	0x000000ff
        /*00e4*/ 	.word	0x00000058
        /*00e8*/ 	.short	0x0100
        /*00ea*/ 	.byte	0x09
	.zero		1


	//   ....[6]....
        /*00ec*/ 	.word	0x00000600
        /*00f0*/ 	.word	0x000000ff
        /*00f4*/ 	.word	0x00000030
        /*00f8*/ 	.short	0x0100
        /*00fa*/ 	.byte	0x0a
	.zero		1


	//   ....[7]....
        /*00fc*/ 	.word	0x00000620
        /*0100*/ 	.word	0x000000ff
        /*0104*/ 	.word	0x00000038
        /*0108*/ 	.short	0x0100
        /*010a*/ 	.byte	0x0a
	.zero		1


	//   ....[8]....
        /*010c*/ 	.word	0x00000630
        /*0110*/ 	.word	0x000000ff
        /*0114*/ 	.word	0x00000040
        /*0118*/ 	.short	0x0100
        /*011a*/ 	.byte	0x0a
	.zero		1


	//   ....[9]....
        /*011c*/ 	.word	0x00000640
        /*0120*/ 	.word	0x000000ff
        /*0124*/ 	.word	0x00000048
        /*0128*/ 	.short	0x0100
        /*012a*/ 	.byte	0x0a
	.zero		1


	//   ....[10]....
        /*012c*/ 	.word	0x00001550
        /*0130*/ 	.word	0x0000000f
        /*0134*/ 	.word	0xfffffff8
        /*0138*/ 	.short	0x010a
        /*013a*/ 	.byte	0x3f
	.zero		1


	//   ....[11]....
        /*013c*/ 	.word	0x00001830
        /*0140*/ 	.word	0x000000ff
        /*0144*/ 	.word	0x00000000
        /*0148*/ 	.short	0x010a
        /*014a*/ 	.byte	0x04
	.zero		1


	//   ....[12]....
        /*014c*/ 	.word	0x00001870
        /*0150*/ 	.word	0x000000ff
        /*0154*/ 	.word	0x00000000
        /*0158*/ 	.short	0x010a
        /*015a*/ 	.byte	0x04
	.zero		1


	//   ....[13]....
        /*015c*/ 	.word	0x00001da0
        /*0160*/ 	.word	0x000000ff
        /*0164*/ 	.word	0x00000000
        /*0168*/ 	.short	0x010a
        /*016a*/ 	.byte	0x08
	.zero		1


	//   ....[14]....
        /*016c*/ 	.word	0x00001de0
        /*0170*/ 	.word	0x000000ff
        /*0174*/ 	.word	0x00000000
        /*0178*/ 	.short	0x010a
        /*017a*/ 	.byte	0x08
	.zero		1


	//   ....[15]....
        /*017c*/ 	.word	0x00002180
        /*0180*/ 	.word	0x000000ff
        /*0184*/ 	.word	0x00000000
        /*0188*/ 	.short	0x0101
        /*018a*/ 	.byte	0x06
	.zero		1


	//   ....[16]....
        /*018c*/ 	.word	0x000024d0
        /*0190*/ 	.word	0x00000055
        /*0194*/ 	.word	0x00000000
        /*0198*/ 	.short	0x0101
        /*019a*/ 	.byte	0x21
	.zero		1


	//   ....[17]....
        /*019c*/ 	.word	0x000025d0
        /*01a0*/ 	.word	0x000000ff
        /*01a4*/ 	.word	0x00000000
        /*01a8*/ 	.short	0x0101
        /*01aa*/ 	.byte	0x04
	.zero		1


	//   ....[18]....
        /*01ac*/ 	.word	0x00002680
        /*01b0*/ 	.word	0x0000000f
        /*01b4*/ 	.word	0x00000008
        /*01b8*/ 	.short	0x010a
        /*01ba*/ 	.byte	0x3f
	.zero		1


	//   ....[19]....
        /*01bc*/ 	.word	0x00004ed0
        /*01c0*/ 	.word	0x00000012
        /*01c4*/ 	.word	0x00000000
        /*01c8*/ 	.short	0x0101
        /*01ca*/ 	.byte	0x21
	.zero		1


	//   ....[20]....
        /*01cc*/ 	.word	0x000058a0
        /*01d0*/ 	.word	0x0000000d
        /*01d4*/ 	.word	0x00000010
        /*01d8*/ 	.short	0x010a
        /*01da*/ 	.byte	0x3f
	.zero		1


	//   ....[21]....
        /*01dc*/ 	.word	0x00005c10
        /*01e0*/ 	.word	0x00000003
        /*01e4*/ 	.word	0x00000058
        /*01e8*/ 	.short	0x0101
        /*01ea*/ 	.byte	0x3f
	.zero		1


	//   ....[22]....
        /*01ec*/ 	.word	0x000063a0
        /*01f0*/ 	.word	0x00000005
        /*01f4*/ 	.word	0x00000000
        /*01f8*/ 	.short	0x010a
        /*01fa*/ 	.byte	0x3f
	.zero		1


	//   ....[23]....
        /*01fc*/ 	.word	0x00006420
        /*0200*/ 	.word	0x0000000b
        /*0204*/ 	.word	0x00000000
        /*0208*/ 	.short	0x010a
        /*020a*/ 	.byte	0x3f
	.zero		1


	//   ....[24]....
        /*020c*/ 	.word	0x00006480
        /*0210*/ 	.word	0x0000000f
        /*0214*/ 	.word	0xfffffff8
        /*0218*/ 	.short	0x010a
        /*021a*/ 	.byte	0x3f
	.zero		1


	//   ....[25]....
        /*021c*/ 	.word	0x000064e0
        /*0220*/ 	.word	0x0000000b
        /*0224*/ 	.word	0x00000000
        /*0228*/ 	.short	0x010a
        /*022a*/ 	.byte	0x3f
	.zero		1


	//   ....[26]....
        /*022c*/ 	.word	0x00006540
        /*0230*/ 	.word	0x0000000c
        /*0234*/ 	.word	0x00000000
        /*0238*/ 	.short	0x010a
        /*023a*/ 	.byte	0x3f
	.zero		1


	//   ....[27]....
        /*023c*/ 	.word	0x00006590
        /*0240*/ 	.word	0x0000000f
        /*0244*/ 	.word	0x00000008
        /*0248*/ 	.short	0x010a
        /*024a*/ 	.byte	0x3f
	.zero		1


	//   ....[28]....
        /*024c*/ 	.word	0x00006660
        /*0250*/ 	.word	0x0000000d
        /*0254*/ 	.word	0x00000010
        /*0258*/ 	.short	0x010a
        /*025a*/ 	.byte	0x3f
	.zero		1


	//   ....[29]....
        /*025c*/ 	.word	0x00006740
        /*0260*/ 	.word	0x00000005
        /*0264*/ 	.word	0x00000000
        /*0268*/ 	.short	0x010a
        /*026a*/ 	.byte	0x3f
	.zero		1


	//----- nvinfo : EIATTR_NUM_MBARRIERS
	.align		4
.L_28:
        /*026c*/ 	.byte	0x03, 0x38
        /*026e*/ 	.short	0x000a


	//----- nvinfo : EIATTR_EXIT_INSTR_OFFSETS
	.align		4
        /*0270*/ 	.byte	0x04, 0x1c
        /*0272*/ 	.short	(.L_30 - .L_29)


	//   ....[0]....
.L_29:
        /*0274*/ 	.word	0x000011c0


	//   ....[1]....
        /*0278*/ 	.word	0x00001220


	//   ....[2]....
        /*027c*/ 	.word	0x000055d0


	//   ....[3]....
        /*0280*/ 	.word	0x00005600


	//   ....[4]....
        /*0284*/ 	.word	0x00006470


	//----- nvinfo : EIATTR_MAX_THREADS
	.align		4
.L_30:
        /*0288*/ 	.byte	0x04, 0x05
        /*028a*/ 	.short	(.L_32 - .L_31)
.L_31:
        /*028c*/ 	.word	0x00000180
        /*0290*/ 	.word	0x00000001
        /*0294*/ 	.word	0x00000001


	//----- nvinfo : EIATTR_CRS_STACK_SIZE
	.align		4
.L_32:
        /*0298*/ 	.byte	0x04, 0x1e
        /*029a*/ 	.short	(.L_34 - .L_33)
.L_33:
        /*029c*/ 	.word	0x00000000


	//----- nvinfo : EIATTR_CBANK_PARAM_SIZE
	.align		4
.L_34:
        /*02a0*/ 	.byte	0x03, 0x19
        /*02a2*/ 	.short	0x0470


	//----- nvinfo : EIATTR_PARAM_CBANK
	.align		4
        /*02a4*/ 	.byte	0x04, 0x0a
        /*02a6*/ 	.short	(.L_36 - .L_35)
	.align		4
.L_35:
        /*02a8*/ 	.word	index@(.nv.constant0._ZN7cutlass13device_kernelINS_4gemm6kernel13GemmUniversalIN4cute5tupleIJiiiiEEENS1_10collective13CollectiveMmaINS1_37MainloopSm90TmaGmmaWarpSpecializedFP8ILi2ENS5_IJNS4_1CILi1EEESB_SB_EEENS1_32KernelTmaWarpSpecializedPingpongEEENS5_IJNSA_ILi64EEESF_NSA_ILi32EEEEEENS_12float_e4m3_tENS5_IJlSB_lEEESI_SJ_NS4_8TiledMMAINS4_8MMA_AtomIJNS4_4SM904GMMA30MMA_64x64x32_F32E4M3E4M3_SS_TNILNSN_7ScaleInE1ELSP_1EEEEEENS4_6LayoutISC_NS5_IJNSA_ILi0EEEST_ST_EEEEENS5_IJNS4_10UnderscoreESW_SW_EEEEENS4_13SM90_TMA_LOADENS4_14ComposedLayoutINS4_7SwizzleILi1ELi4ELi3EEENS4_18smem_ptr_flag_bitsILi8EEENSS_INS5_IJNSA_ILi8EEESG_EEENS5_IJSG_SB_EEEEEEEvNS4_8identityESZ_S19_vS1A_EENS_8epilogue10collective6detail29Sm90TmaWarpSpecializedAdapterINS1D_15DefaultEpilogueISI_SJ_SJ_NS1C_6thread17LinearCombinationISI_Li1EffLNS1H_9ScaleType4KindE0ELNS_15FloatRoundStyleE2ESI_EENS1_15EpilogueDefaultEEEEEvvEEEEvNT_6ParamsE)
        /*02ac*/ 	.short	0x0210
        /*02ae*/ 	.short	0x0470


	//----- nvinfo : EIATTR_SW_WAR
	.align		4
.L_36:
        /*02b0*/ 	.byte	0x04, 0x36
        /*02b2*/ 	.short	(.L_38 - .L_37)
.L_37:
        /*02b4*/ 	.word	0x00000008
.L_38:


//--------------------- .nv.callgraph             --------------------------
	.section	.nv.callgraph,"",@"SHT_CUDA_CALLGRAPH"
	.align	4
	.sectionentsize	8
	.align		4
        /*0000*/ 	.word	0x00000000
	.align		4
        /*0004*/ 	.word	0xffffffff
	.align		4
        /*0008*/ 	.word	0x00000000
	.align		4
        /*000c*/ 	.word	0xfffffffe
	.align		4
        /*0010*/ 	.word	0x00000000
	.align		4
        /*0014*/ 	.word	0xfffffffd
	.align		4
        /*0018*/ 	.word	0x00000000
	.align		4
        /*001c*/ 	.word	0xfffffffc


//--------------------- .nv.constant4             --------------------------
	.section	.nv.constant4,"a",@progbits
	.align	8
	.align		8
.nv.constant4:
        /*0000*/ 	.dword	_ZN40_INTERNAL_deb19dfc_4_k_cu_eb6f5b1c_243264cuda3std3__45__cpo5beginE
	.align		8
        /*0008*/ 	.dword	_ZN40_INTERNAL_deb19dfc_4_k_cu_eb6f5b1c_243264cuda3std3__45__cpo3endE
	.align		8
        /*0010*/ 	.dword	_ZN40_INTERNAL_deb19dfc_4_k_cu_eb6f5b1c_243264cuda3std3__45__cpo6cbeginE
	.align		8
        /*0018*/ 	.dword	_ZN40_INTERNAL_deb19dfc_4_k_cu_eb6f5b1c_243264cuda3std3__45__cpo4cendE
	.align		8
        /*0020*/ 	.dword	_ZN40_INTERNAL_deb19dfc_4_k_cu_eb6f5b1c_243264cuda3std3__442_GLOBAL__N__deb19dfc_4_k_cu_eb6f5b1c_243266ignoreE
	.align		8
        /*0028*/ 	.dword	_ZN40_INTERNAL_deb19dfc_4_k_cu_eb6f5b1c_243264cuda3std3__419piecewise_constructE
	.align		8
        /*0030*/ 	.dword	_ZN40_INTERNAL_deb19dfc_4_k_cu_eb6f5b1c_243264cuda3std3__48in_placeE
	.align		8
        /*0038*/ 	.dword	_ZN40_INTERNAL_deb19dfc_4_k_cu_eb6f5b1c_243264cuda3std6ranges3__45__cpo4swapE
	.align		8
        /*0040*/ 	.dword	_ZN40_INTERNAL_deb19dfc_4_k_cu_eb6f5b1c_243264cuda3std6ranges3__45__cpo9iter_moveE
	.align		8
        /*0048*/ 	.dword	_ZN40_INTERNAL_deb19dfc_4_k_cu_eb6f5b1c_243264cute7productE
	.align		8
        /*0050*/ 	.dword	_ZN40_INTERNAL_deb19dfc_4_k_cu_eb6f5b1c_243264cute1_E


//--------------------- .text._ZN7cutlass13device_kernelINS_4gemm6kernel13GemmUniversalIN4cute5tupleIJiiiiEEENS1_10collective13CollectiveMmaINS1_37MainloopSm90TmaGmmaWarpSpecializedFP8ILi2ENS5_IJNS4_1CILi1EEESB_SB_EEENS1_32KernelTmaWarpSpecializedPingpongEEENS5_IJNSA_ILi64EEESF_NSA_ILi32EEEEEENS_12float_e4m3_tENS5_IJlSB_lEEESI_SJ_NS4_8TiledMMAINS4_8MMA_AtomIJNS4_4SM904GMMA30MMA_64x64x32_F32E4M3E4M3_SS_TNILNSN_7ScaleInE1ELSP_1EEEEEENS4_6LayoutISC_NS5_IJNSA_ILi0EEEST_ST_EEEEENS5_IJNS4_10UnderscoreESW_SW_EEEEENS4_13SM90_TMA_LOADENS4_14ComposedLayoutINS4_7SwizzleILi1ELi4ELi3EEENS4_18smem_ptr_flag_bitsILi8EEENSS_INS5_IJNSA_ILi8EEESG_EEENS5_IJSG_SB_EEEEEEEvNS4_8identityESZ_S19_vS1A_EENS_8epilogue10collective6detail29Sm90TmaWarpSpecializedAdapterINS1D_15DefaultEpilogueISI_SJ_SJ_NS1C_6thread17LinearCombinationISI_Li1EffLNS1H_9ScaleType4KindE0ELNS_15FloatRoundStyleE2ESI_EENS1_15EpilogueDefaultEEEEEvvEEEEvNT_6ParamsE --------------------------
	.section	.text._ZN7cutlass13device_kernelINS_4gemm6kernel13GemmUniversalIN4cute5tupleIJiiiiEEENS1_10collective13CollectiveMmaINS1_37MainloopSm90TmaGmmaWarpSpecializedFP8ILi2ENS5_IJNS4_1CILi1EEESB_SB_EEENS1_32KernelTmaWarpSpecializedPingpongEEENS5_IJNSA_ILi64EEESF_NSA_ILi32EEEEEENS_12float_e4m3_tENS5_IJlSB_lEEESI_SJ_NS4_8TiledMMAINS4_8MMA_AtomIJNS4_4SM904GMMA30MMA_64x64x32_F32E4M3E4M3_SS_TNILNSN_7ScaleInE1ELSP_1EEEEEENS4_6LayoutISC_NS5_IJNSA_ILi0EEEST_ST_EEEEENS5_IJNS4_10UnderscoreESW_SW_EEEEENS4_13SM90_TMA_LOADENS4_14ComposedLayoutINS4_7SwizzleILi1ELi4ELi3EEENS4_18smem_ptr_flag_bitsILi8EEENSS_INS5_IJNSA_ILi8EEESG_EEENS5_IJSG_SB_EEEEEEEvNS4_8identityESZ_S19_vS1A_EENS_8epilogue10collective6detail29Sm90TmaWarpSpecializedAdapterINS1D_15DefaultEpilogueISI_SJ_SJ_NS1C_6thread17LinearCombinationISI_Li1EffLNS1H_9ScaleType4KindE0ELNS_15FloatRoundStyleE2ESI_EENS1_15EpilogueDefaultEEEEEvvEEEEvNT_6ParamsE,"ax",@progbits
	.align	128
.text._ZN7cutlass13device_kernelINS_4gemm6kernel13GemmUniversalIN4cute5tupleIJiiiiEEENS1_10collective13CollectiveMmaINS1_37MainloopSm90TmaGmmaWarpSpecializedFP8ILi2ENS5_IJNS4_1CILi1EEESB_SB_EEENS1_32KernelTmaWarpSpecializedPingpongEEENS5_IJNSA_ILi64EEESF_NSA_ILi32EEEEEENS_12float_e4m3_tENS5_IJlSB_lEEESI_SJ_NS4_8TiledMMAINS4_8MMA_AtomIJNS4_4SM904GMMA30MMA_64x64x32_F32E4M3E4M3_SS_TNILNSN_7ScaleInE1ELSP_1EEEEEENS4_6LayoutISC_NS5_IJNSA_ILi0EEEST_ST_EEEEENS5_IJNS4_10UnderscoreESW_SW_EEEEENS4_13SM90_TMA_LOADENS4_14ComposedLayoutINS4_7SwizzleILi1ELi4ELi3EEENS4_18smem_ptr_flag_bitsILi8EEENSS_INS5_IJNSA_ILi8EEESG_EEENS5_IJSG_SB_EEEEEEEvNS4_8identityESZ_S19_vS1A_EENS_8epilogue10collective6detail29Sm90TmaWarpSpecializedAdapterINS1D_15DefaultEpilogueISI_SJ_SJ_NS1C_6thread17LinearCombinationISI_Li1EffLNS1H_9ScaleType4KindE0ELNS_15FloatRoundStyleE2ESI_EENS1_15EpilogueDefaultEEEEEvvEEEEvNT_6ParamsE:
        .type           _ZN7cutlass13device_kernelINS_4gemm6kernel13GemmUniversalIN4cute5tupleIJiiiiEEENS1_10collective13CollectiveMmaINS1_37MainloopSm90TmaGmmaWarpSpecializedFP8ILi2ENS5_IJNS4_1CILi1EEESB_SB_EEENS1_32KernelTmaWarpSpecializedPingpongEEENS5_IJNSA_ILi64EEESF_NSA_ILi32EEEEEENS_12float_e4m3_tENS5_IJlSB_lEEESI_SJ_NS4_8TiledMMAINS4_8MMA_AtomIJNS4_4SM904GMMA30MMA_64x64x32_F32E4M3E4M3_SS_TNILNSN_7ScaleInE1ELSP_1EEEEEENS4_6LayoutISC_NS5_IJNSA_ILi0EEEST_ST_EEEEENS5_IJNS4_10UnderscoreESW_SW_EEEEENS4_13SM90_TMA_LOADENS4_14ComposedLayoutINS4_7SwizzleILi1ELi4ELi3EEENS4_18smem_ptr_flag_bitsILi8EEENSS_INS5_IJNSA_ILi8EEESG_EEENS5_IJSG_SB_EEEEEEEvNS4_8identityESZ_S19_vS1A_EENS_8epilogue10collective6detail29Sm90TmaWarpSpecializedAdapterINS1D_15DefaultEpilogueISI_SJ_SJ_NS1C_6thread17LinearCombinationISI_Li1EffLNS1H_9ScaleType4KindE0ELNS_15FloatRoundStyleE2ESI_EENS1_15EpilogueDefaultEEEEEvvEEEEvNT_6ParamsE,@function
        .size           _ZN7cutlass13device_kernelINS_4gemm6kernel13GemmUniversalIN4cute5tupleIJiiiiEEENS1_10collective13CollectiveMmaINS1_37MainloopSm90TmaGmmaWarpSpecializedFP8ILi2ENS5_IJNS4_1CILi1EEESB_SB_EEENS1_32KernelTmaWarpSpecializedPingpongEEENS5_IJNSA_ILi64EEESF_NSA_ILi32EEEEEENS_12float_e4m3_tENS5_IJlSB_lEEESI_SJ_NS4_8TiledMMAINS4_8MMA_AtomIJNS4_4SM904GMMA30MMA_64x64x32_F32E4M3E4M3_SS_TNILNSN_7ScaleInE1ELSP_1EEEEEENS4_6LayoutISC_NS5_IJNSA_ILi0EEEST_ST_EEEEENS5_IJNS4_10UnderscoreESW_SW_EEEEENS4_13SM90_TMA_LOADENS4_14ComposedLayoutINS4_7SwizzleILi1ELi4ELi3EEENS4_18smem_ptr_flag_bitsILi8EEENSS_INS5_IJNSA_ILi8EEESG_EEENS5_IJSG_SB_EEEEEEEvNS4_8identityESZ_S19_vS1A_EENS_8epilogue10collective6detail29Sm90TmaWarpSpecializedAdapterINS1D_15DefaultEpilogueISI_SJ_SJ_NS1C_6thread17LinearCombinationISI_Li1EffLNS1H_9ScaleType4KindE0ELNS_15FloatRoundStyleE2ESI_EENS1_15EpilogueDefaultEEEEEvvEEEEvNT_6ParamsE,(.L_x_135 - _ZN7cutlass13device_kernelINS_4gemm6kernel13GemmUniversalIN4cute5tupleIJiiiiEEENS1_10collective13CollectiveMmaINS1_37MainloopSm90TmaGmmaWarpSpecializedFP8ILi2ENS5_IJNS4_1CILi1EEESB_SB_EEENS1_32KernelTmaWarpSpecializedPingpongEEENS5_IJNSA_ILi64EEESF_NSA_ILi32EEEEEENS_12float_e4m3_tENS5_IJlSB_lEEESI_SJ_NS4_8TiledMMAINS4_8MMA_AtomIJNS4_4SM904GMMA30MMA_64x64x32_F32E4M3E4M3_SS_TNILNSN_7ScaleInE1ELSP_1EEEEEENS4_6LayoutISC_NS5_IJNSA_ILi0EEEST_ST_EEEEENS5_IJNS4_10UnderscoreESW_SW_EEEEENS4_13SM90_TMA_LOADENS4_14ComposedLayoutINS4_7SwizzleILi1ELi4ELi3EEENS4_18smem_ptr_flag_bitsILi8EEENSS_INS5_IJNSA_ILi8EEESG_EEENS5_IJSG_SB_EEEEEEEvNS4_8identityESZ_S19_vS1A_EENS_8epilogue10collective6detail29Sm90TmaWarpSpecializedAdapterINS1D_15DefaultEpilogueISI_SJ_SJ_NS1C_6thread17LinearCombinationISI_Li1EffLNS1H_9ScaleType4KindE0ELNS_15FloatRoundStyleE2ESI_EENS1_15EpilogueDefaultEEEEEvvEEEEvNT_6ParamsE)
        .other          _ZN7cutlass13device_kernelINS_4gemm6kernel13GemmUniversalIN4cute5tupleIJiiiiEEENS1_10collective13CollectiveMmaINS1_37MainloopSm90TmaGmmaWarpSpecializedFP8ILi2ENS5_IJNS4_1CILi1EEESB_SB_EEENS1_32KernelTmaWarpSpecializedPingpongEEENS5_IJNSA_ILi64EEESF_NSA_ILi32EEEEEENS_12float_e4m3_tENS5_IJlSB_lEEESI_SJ_NS4_8TiledMMAINS4_8MMA_AtomIJNS4_4SM904GMMA30MMA_64x64x32_F32E4M3E4M3_SS_TNILNSN_7ScaleInE1ELSP_1EEEEEENS4_6LayoutISC_NS5_IJNSA_ILi0EEEST_ST_EEEEENS5_IJNS4_10UnderscoreESW_SW_EEEEENS4_13SM90_TMA_LOADENS4_14ComposedLayoutINS4_7SwizzleILi1ELi4ELi3EEENS4_18smem_ptr_flag_bitsILi8EEENSS_INS5_IJNSA_ILi8EEESG_EEENS5_IJSG_SB_EEEEEEEvNS4_8identityESZ_S19_vS1A_EENS_8epilogue10collective6detail29Sm90TmaWarpSpecializedAdapterINS1D_15DefaultEpilogueISI_SJ_SJ_NS1C_6thread17LinearCombinationISI_Li1EffLNS1H_9ScaleType4KindE0ELNS_15FloatRoundStyleE2ESI_EENS1_15EpilogueDefaultEEEEEvvEEEEvNT_6ParamsE,@"STO_CUDA_ENTRY STV_DEFAULT"
_ZN7cutlass13device_kernelINS_4gemm6kernel13GemmUniversalIN4cute5tupleIJiiiiEEENS1_10collective13CollectiveMmaINS1_37MainloopSm90TmaGmmaWarpSpecializedFP8ILi2ENS5_IJNS4_1CILi1EEESB_SB_EEENS1_32KernelTmaWarpSpecializedPingpongEEENS5_IJNSA_ILi64EEESF_NSA_ILi32EEEEEENS_12float_e4m3_tENS5_IJlSB_lEEESI_SJ_NS4_8TiledMMAINS4_8MMA_AtomIJNS4_4SM904GMMA30MMA_64x64x32_F32E4M3E4M3_SS_TNILNSN_7ScaleInE1ELSP_1EEEEEENS4_6LayoutISC_NS5_IJNSA_ILi0EEEST_ST_EEEEENS5_IJNS4_10UnderscoreESW_SW_EEEEENS4_13SM90_TMA_LOADENS4_14ComposedLayoutINS4_7SwizzleILi1ELi4ELi3EEENS4_18smem_ptr_flag_bitsILi8EEENSS_INS5_IJNSA_ILi8EEESG_EEENS5_IJSG_SB_EEEEEEEvNS4_8identityESZ_S19_vS1A_EENS_8epilogue10collective6detail29Sm90TmaWarpSpecializedAdapterINS1D_15DefaultEpilogueISI_SJ_SJ_NS1C_6thread17LinearCombinationISI_Li1EffLNS1H_9ScaleType4KindE0ELNS_15FloatRoundStyleE2ESI_EENS1_15EpilogueDefaultEEEEEvvEEEEvNT_6ParamsE:
[----:B------:R-:W-:Y:S01]  /*0000*/  LDC R1, c[0x0][0x28] ;  /* 0x00000a00ff017b82 */ /* 0x000fe20000000800 */
[----:B------:R-:W0:Y:S01]  /*0010*/  S2R R8, SR_TID.X ;  /* 0x0000000000087919 */ /* 0x000e220000002100 */
[----:B------:R-:W-:Y:S01]  /*0020*/  ELECT P0, URZ, PT ;  /* 0x00000000003f782f */ /* 0x000fe20003800000 */
[----:B------:R-:W-:Y:S01]  /*0030*/  BSSY B0, `(.L_x_0) ;  /* 0x0000014000007945 */ /* 0x000fe20003800000 */
[----:B0-----:R-:W-:-:S05]  /*0040*/  SHF.R.U32.HI R0, RZ, 0x5, R8 ;  /* 0x00000005ff007819 */ /* 0x001fca0000011608 */
[----:B------:R-:W0:Y:S02]  /*0050*/  SHFL.IDX PT, R2, R0, RZ, 0x1f ;  /* 0x00001fff00027589 */ /* 0x000e2400000e0000 */
[----:B0-----:R-:W-:Y:S02]  /*0060*/  R2UR UR8, R2 ;  /* 0x00000000020872ca */ /* 0x001fe400000e0000 */
[----:B------:R-:W-:-:S05]  /*0070*/  SHF.R.U32.HI R2, RZ, 0x7, R8 ;  /* 0x00000007ff027819 */ /* 0x000fca0000011608 */
[----:B------:R0:W1:Y:S06]  /*0080*/  SHFL.IDX PT, R3, R2, RZ, 0x1f ;  /* 0x00001fff02037589 */ /* 0x00006c00000e0000 */
[----:B------:R-:W-:Y:S02]  /*0090*/  USHF.R.S32.HI UR4, URZ, 0x1f, UR8 ;  /* 0x0000001f3f047899 */ /* 0x000fe40008011408 */
[----:B------:R-:W-:Y:S02]  /*00a0*/  ISETP.NE.OR P0, PT, RZ, UR8, !P0 ;  /* 0x00000008ff007c0c */ /* 0x000fe4000c705670 */
[----:B------:R-:W-:-:S04]  /*00b0*/  ULEA.HI UR4, UR4, UR8, URZ, 0x2 ;  /* 0x0000000804047291 */ /* 0x000fc8000f8f103f */
[----:B------:R-:W-:-:S04]  /*00c0*/  ULOP3.LUT UR4, UR4, 0xfffffffc, URZ, 0xc0, !UPT ;  /* 0xfffffffc04047892 */ /* 0x000fc8000f8ec03f */
[----:B------:R-:W-:-:S03]  /*00d0*/  UIADD3 UR8, UR8, -UR4, URZ ;  /* 0x8000000408087290 */ /* 0x000fc6000fffe03f */
[----:B0-----:R-:W-:Y:S09]  /*00e0*/  @P0 BRA `(.L_x_1) ;  /* 0x0000000000200947 */ /* 0x001ff20003800000 */
[----:B------:R-:W-:Y:S02]  /*00f0*/  ULDC.64 UR4, c[0x0][0x198] ;  /* 0x0000660000047ab9 */ /* 0x000fe40000000a00 */
[----:B------:R-:W-:Y:S02]  /*0100*/  UIADD3 UR6, UP0, UR4, 0xf0, URZ ;  /* 0x000000f004067890 */ /* 0x000fe4000ff1e03f */
[----:B------:R-:W-:Y:S02]  /*0110*/  UIADD3 UR4, UP1, UR4, 0x1f0, URZ ;  /* 0x000001f004047890 */ /* 0x000fe4000ff3e03f */
[----:B------:R-:W-:Y:S02]  /*0120*/  UIADD3.X UR7, URZ, UR5, URZ, UP0, !UPT ;  /* 0x000000053f077290 */ /* 0x000fe400087fe43f */
[----:B------:R-:W-:-:S07]  /*0130*/  UIADD3.X UR5, URZ, UR5, URZ, UP1, !UPT ;  /* 0x000000053f057290 */ /* 0x000fce0008ffe43f */
[----:B------:R0:W-:Y:S02]  /*0140*/  UTMACCTL.PF [UR6] ;  /* 0x00000000060079b9 */ /* 0x0001e40008040000 */
[----:B------:R0:W-:Y:S02]  /*0150*/  UTMACCTL.PF [UR4] ;  /* 0x00000000040079b9 */ /* 0x0001e40008040000 */
[----:B0-----:R-:W-:Y:S01]  /*0160*/  NOP ;  /* 0x0000000000007918 */ /* 0x001fe20000000000 */
.L_x_1:
[----:B------:R-:W-:Y:S05]  /*0170*/  BSYNC B0 ;  /* 0x0000000000007941 */ /* 0x000fea0003800000 */
.L_x_0:
[----:B------:R-:W0:Y:S01]  /*0180*/  SHFL.IDX PT, R4, R0, RZ, 0x1f ;  /* 0x00001fff00047589 */ /* 0x000e2200000e0000 */
[----:B-1----:R-:W-:Y:S01]  /*0190*/  R2UR UR16, R3 ;  /* 0x00000000031072ca */ /* 0x002fe200000e0000 */
[----:B------:R-:W-:-:S04]  /*01a0*/  UISETP.NE.AND UP0, UPT, UR8, 0x3, UPT ;  /* 0x000000030800788c */ /* 0x000fc8000bf05270 */
[----:B------:R-:W-:-:S08]  /*01b0*/  UISETP.EQ.OR UP0, UPT, UR8, URZ, !UP0 ;  /* 0x0000003f0800728c */ /* 0x000fd0000c702670 */
[----:B------:R-:W-:Y:S02]  /*01c0*/  UIADD3 UR24, UR16, -0x1, URZ ;  /* 0xffffffff10187890 */ /* 0x000fe4000fffe03f */
[----:B------:R-:W-:Y:S02]  /*01d0*/  UISETP.EQ.AND UP0, UPT, UR16, URZ, UP0 ;  /* 0x0000003f1000728c */ /* 0x000fe40008702270 */
[----:B------:R-:W-:Y:S02]  /*01e0*/  UISETP.GE.U32.AND UP1, UPT, UR24, 0x2, UPT ;  /* 0x000000021800788c */ /* 0x000fe4000bf26070 */
[----:B------:R-:W-:Y:S01]  /*01f0*/  USEL UR13, URZ, 0x1, !UP0 ;  /* 0x000000013f0d7887 */ /* 0x000fe2000c000000 */
[----:B0-----:R-:W-:-:S03]  /*0200*/  ISETP.NE.AND P0, PT, R4, RZ, PT ;  /* 0x000000ff0400720c */ /* 0x001fc60003f05270 */
[----:B------:R-:W-:-:S10]  /*0210*/  USEL UR13, UR13, 0x2, UP1 ;  /* 0x000000020d0d7887 */ /* 0x000fd40008800000 */
[----:B------:R-:W-:Y:S05]  /*0220*/  @P0 BRA `(.L_x_2) ;  /* 0x0000000000480947 */ /* 0x000fea0003800000 */
[----:B------:R-:W0:Y:S01]  /*0230*/  S2UR UR9, SR_CgaCtaId ;  /* 0x00000000000979c3 */ /* 0x000e220000008800 */
[----:B------:R-:W-:Y:S01]  /*0240*/  UMOV UR4, 0x400 ;  /* 0x0000040000047882 */ /* 0x000fe20000000000 */
[----:B------:R-:W-:Y:S01]  /*0250*/  UMOV UR5, 0x1 ;  /* 0x0000000100057882 */ /* 0x000fe20000000000 */
[----:B------:R-:W-:Y:S01]  /*0260*/  UMOV UR6, 0x80 ;  /* 0x0000008000067882 */ /* 0x000fe20000000000 */
[----:B------:R-:W-:Y:S01]  /*0270*/  ELECT P0, URZ, PT ;  /* 0x00000000003f782f */ /* 0x000fe20003800000 */
[----:B------:R-:W-:-:S04]  /*0280*/  UIADD3 UR6, -UR6, 0x100000, URZ ;  /* 0x0010000006067890 */ /* 0x000fc8000fffe13f */
[----:B------:R-:W-:Y:S02]  /*0290*/  USHF.L.U32 UR7, UR6, 0xb, URZ ;  /* 0x0000000b06077899 */ /* 0x000fe4000800063f */
[----:B------:R-:W-:Y:S02]  /*02a0*/  USHF.L.U32 UR6, UR6, 0x1, URZ ;  /* 0x0000000106067899 */ /* 0x000fe4000800063f */
[----:B0-----:R-:W-:Y:S02]  /*02b0*/  ULEA UR9, UR9, UR4, 0x18 ;  /* 0x0000000409097291 */ /* 0x001fe4000f8ec03f */
[----:B------:R-:W-:-:S04]  /*02c0*/  UIADD3 UR4, -UR5, 0x100000, URZ ;  /* 0x0010000005047890 */ /* 0x000fc8000fffe13f */
[----:B------:R-:W-:Y:S02]  /*02d0*/  USHF.L.U32 UR5, UR4, 0xb, URZ ;  /* 0x0000000b04057899 */ /* 0x000fe4000800063f */
[----:B------:R-:W-:Y:S01]  /*02e0*/  USHF.L.U32 UR4, UR4, 0x1, URZ ;  /* 0x0000000104047899 */ /* 0x000fe2000800063f */
[----:B------:R-:W0:Y:S11]  /*02f0*/  FENCE.VIEW.ASYNC.S ;  /* 0x00000000000073c6 */ /* 0x000e360000000000 */
[----:B0-----:R0:W1:Y:S01]  /*0300*/  SYNCS.EXCH.64 URZ, [UR9], UR4 ;  /* 0x00000004093f75b2 */ /* 0x0010620008000100 */
[----:B------:R0:W2:Y:S01]  /*0310*/  SYNCS.EXCH.64 URZ, [UR9+0x10], UR6 ;  /* 0x00001006093f75b2 */ /* 0x0000a20008000100 */
[----:B------:R0:W3:Y:S01]  /*0320*/  SYNCS.EXCH.64 URZ, [UR9+0x8], UR4 ;  /* 0x00000804093f75b2 */ /* 0x0000e20008000100 */
[----:B------:R0:W4:Y:S01]  /*0330*/  SYNCS.EXCH.64 URZ, [UR9+0x18], UR6 ;  /* 0x00001806093f75b2 */ /* 0x0001220008000100 */
[----:B------:R-:W-:Y:S01]  /*0340*/  NOP ;  /* 0x0000000000007918 */ /* 0x000fe20000000000 */
.L_x_2:
[----:B------:R-:W5:Y:S01]  /*0350*/  SHFL.IDX PT, R4, R0, RZ, 0x1f ;  /* 0x00001fff00047589 */ /* 0x000f6200000e0000 */
[----:B------:R-:W-:Y:S01]  /*0360*/  ELECT P0, URZ, PT ;  /* 0x00000000003f782f */ /* 0x000fe20003800000 */
[----:B------:R-:W-:Y:S01]  /*0370*/  NOP ;  /* 0x0000000000007918 */ /* 0x000fe20000000000 */
[----:B------:R-:W-:Y:S01]  /*0380*/  ELECT P1, URZ, PT ;  /* 0x00000000003f782f */ /* 0x000fe20003820000 */
[----:B------:R-:W1:Y:S01]  /*0390*/  SHFL.IDX PT, R3, R0, RZ, 0x1f ;  /* 0x00001fff00037589 */ /* 0x000e6200000e0000 */
[----:B0-----:R-:W-:Y:S01]  /*03a0*/  UMOV UR4, 0x20 ;  /* 0x0000002000047882 */ /* 0x001fe20000000000 */
[----:B------:R-:W-:Y:S01]  /*03b0*/  UMOV UR12, 0x80 ;  /* 0x00000080000c7882 */ /* 0x000fe20000000000 */
[----:B------:R-:W-:Y:S01]  /*03c0*/  NOP ;  /* 0x0000000000007918 */ /* 0x000fe20000000000 */
[----:B------:R0:W0:Y:S01]  /*03d0*/  SHFL.IDX PT, R15, R2, RZ, 0x1f ;  /* 0x00001fff020f7589 */ /* 0x00002200000e0000 */
[----:B------:R-:W-:Y:S01]  /*03e0*/  ULDC.64 UR22, c[0x0][0x208] ;  /* 0x0000820000167ab9 */ /* 0x000fe20000000a00 */
[----:B-----5:R-:W-:-:S02]  /*03f0*/  ISETP.NE.OR P0, PT, R4, RZ, !P0 ;  /* 0x000000ff0400720c */ /* 0x020fc40004705670 */
[----:B-1----:R-:W-:Y:S02]  /*0400*/  ISETP.NE.OR P1, PT, R3, RZ, !P1 ;  /* 0x000000ff0300720c */ /* 0x002fe40004f25670 */
[----:B------:R-:W-:-:S04]  /*0410*/  SHF.R.S32.HI R3, RZ, 0x1f, R8 ;  /* 0x0000001fff037819 */ /* 0x000fc80000011408 */
[----:B------:R-:W-:-:S05]  /*0420*/  LEA.HI R3, R3, R8, RZ, 0x7 ;  /* 0x0000000803037211 */ /* 0x000fca00078f38ff */
[----:B------:R-:W-:Y:S01]  /*0430*/  VOTEU.ALL UP0, P0 ;  /* 0x00000000003f7886 */ /* 0x000fe20000000000 */
[----:B------:R-:W-:Y:S01]  /*0440*/  LOP3.LUT R3, R3, 0xffffff80, RZ, 0xc0, !PT ;  /* 0xffffff8003037812 */ /* 0x000fe200078ec0ff */
[----:B------:R-:W-:-:S03]  /*0450*/  VOTEU.ALL UP1, P1 ;  /* 0x00000000003f7886 */ /* 0x000fc60000820000 */
[----:B------:R-:W1:Y:S01]  /*0460*/  @!UP0 S2UR UR7, SR_CgaCtaId ;  /* 0x00000000000789c3 */ /* 0x000e620000008800 */
[----:B------:R-:W-:Y:S01]  /*0470*/  @!UP0 UMOV UR6, 0x400 ;  /* 0x0000040000068882 */ /* 0x000fe20000000000 */
[----:B------:R-:W-:-:S04]  /*0480*/  @!UP0 UIADD3 UR4, -UR4, 0x100000, URZ ;  /* 0x0010000004048890 */ /* 0x000fc8000fffe13f */
[----:B------:R-:W-:Y:S02]  /*0490*/  @!UP0 USHF.L.U32 UR5, UR4, 0xb, URZ ;  /* 0x0000000b04058899 */ /* 0x000fe4000800063f */
[----:B------:R-:W-:Y:S01]  /*04a0*/  @!UP0 USHF.L.U32 UR4, UR4, 0x1, URZ ;  /* 0x0000000104048899 */ /* 0x000fe2000800063f */
[----:B------:R-:W-:Y:S01]  /*04b0*/  IMAD.IADD R14, R8, 0x1, -R3 ;  /* 0x00000001080e7824 */ /* 0x000fe200078e0a03 */
[----:B------:R-:W-:Y:S01]  /*04c0*/  @!UP1 UMOV UR10, 0x400 ;  /* 0x00000400000a9882 */ /* 0x000fe20000000000 */
[----:B------:R-:W-:Y:S01]  /*04d0*/  VOTEU.ALL UP2, P1 ;  /* 0x00000000003f7886 */ /* 0x000fe20000840000 */
[----:B------:R-:W-:Y:S01]  /*04e0*/  VOTEU.ALL UP3, P1 ;  /* 0x00000000003f7886 */ /* 0x000fe20000860000 */
[----:B------:R-:W-:Y:S01]  /*04f0*/  VOTEU.ALL UP4, P1 ;  /* 0x00000000003f7886 */ /* 0x000fe20000880000 */
[----:B------:R-:W5:Y:S01]  /*0500*/  @!UP1 S2UR UR11, SR_CgaCtaId ;  /* 0x00000000000b99c3 */ /* 0x000f620000008800 */
[----:B------:R-:W-:Y:S01]  /*0510*/  VOTEU.ALL UP5, P1 ;  /* 0x00000000003f7886 */ /* 0x000fe200008a0000 */
[----:B------:R-:W-:Y:S01]  /*0520*/  ISETP.NE.AND P1, PT, RZ, UR16, PT ;  /* 0x00000010ff007c0c */ /* 0x000fe2000bf25270 */
[----:B-1----:R-:W-:-:S02]  /*0530*/  @!UP0 ULEA UR9, UR7, UR6, 0x18 ;  /* 0x0000000607098291 */ /* 0x002fc4000f8ec03f */
[----:B------:R-:W-:-:S04]  /*0540*/  @!UP1 UIADD3 UR6, -UR12, 0x100000, URZ ;  /* 0x001000000c069890 */ /* 0x000fc8000fffe13f */
[----:B------:R-:W-:Y:S02]  /*0550*/  @!UP1 USHF.L.U32 UR7, UR6, 0xb, URZ ;  /* 0x0000000b06079899 */ /* 0x000fe4000800063f */
[----:B------:R-:W-:Y:S01]  /*0560*/  @!UP1 USHF.L.U32 UR6, UR6, 0x1, URZ ;  /* 0x0000000106069899 */ /* 0x000fe2000800063f */
[----:B------:R-:W-:Y:S01]  /*0570*/  VOTEU.ALL UP0, P0 ;  /* 0x00000000003f7886 */ /* 0x000fe20000000000 */
[----:B-----5:R-:W-:Y:S01]  /*0580*/  @!UP1 ULEA UR10, UR11, UR10, 0x18 ;  /* 0x0000000a0b0a9291 */ /* 0x020fe2000f8ec03f */
[----:B------:R-:W-:Y:S01]  /*0590*/  VOTEU.ALL UP1, P0 ;  /* 0x00000000003f7886 */ /* 0x000fe20000020000 */
[----:B------:R-:W1:Y:S02]  /*05a0*/  FENCE.VIEW.ASYNC.S ;  /* 0x00000000000073c6 */ /* 0x000e640000000000 */
[----:B-1----:R-:W2:Y:S02]  /*05b0*/  @!UP0 SYNCS.EXCH.64 URZ, [UR9+0x50], UR4 ;  /* 0x00005004093f85b2 */ /* 0x002ea40008000100 */
[----:B------:R1:W2:Y:S01]  /*05c0*/  @!UP1 SYNCS.EXCH.64 URZ, [UR9+0x58], UR4 ;  /* 0x00005804093f95b2 */ /* 0x0002a20008000100 */
[----:B------:R-:W-:Y:S01]  /*05d0*/  NOP ;  /* 0x0000000000007918 */ /* 0x000fe20000000000 */
[----:B-1----:R-:W-:-:S02]  /*05e0*/  ULDC.64 UR4, c[0x0][0x598] ;  /* 0x0001660000047ab9 */ /* 0x002fc40000000a00 */
[----:B------:R-:W-:Y:S02]  /*05f0*/  ISETP.NE.U32.AND P0, PT, RZ, UR4, PT ;  /* 0x00000004ff007c0c */ /* 0x000fe4000bf05070 */
[----:B------:R1:W2:Y:S02]  /*0600*/  @!UP2 SYNCS.EXCH.64 URZ, [UR10+0x30], UR6 ;  /* 0x000030060a3fa5b2 */ /* 0x0002a40008000100 */
[----:B------:R-:W-:Y:S01]  /*0610*/  ISETP.NE.AND.EX P0, PT, RZ, UR5, PT, P0 ;  /* 0x00000005ff007c0c */ /* 0x000fe2000bf05300 */
[----:B------:R1:W2:Y:S01]  /*0620*/  @!UP3 SYNCS.EXCH.64 URZ, [UR10+0x38], UR6 ;  /* 0x000038060a3fb5b2 */ /* 0x0002a20008000100 */
[----:B------:R1:W2:Y:S01]  /*0630*/  @!UP4 SYNCS.EXCH.64 URZ, [UR10+0x40], UR6 ;  /* 0x000040060a3fc5b2 */ /* 0x0002a20008000100 */
[----:B------:R1:W2:Y:S01]  /*0640*/  @!UP5 SYNCS.EXCH.64 URZ, [UR10+0x48], UR6 ;  /* 0x000048060a3fd5b2 */ /* 0x0002a20008000100 */
[----:B------:R-:W-:Y:S01]  /*0650*/  NOP ;  /* 0x0000000000007918 */ /* 0x000fe20000000000 */
[----:B--234-:R-:W-:Y:S08]  /*0660*/  BAR.SYNC.DEFER_BLOCKING 0x0 ;  /* 0x0000000000007b1d */ /* 0x01cff00000010000 */
[----:B01----:R-:W-:Y:S05]  /*0670*/  @!P0 BRA `(.L_x_3) ;  /* 0x00000000001c8947 */ /* 0x003fea0003800000 */
[----:B------:R-:W0:Y:S02]  /*0680*/  LDC.64 R2, c[0x0][0x598] ;  /* 0x00016600ff027b82 */ /* 0x000e240000000a00 */
[----:B0-----:R-:W2:Y:S02]  /*0690*/  LDG.E.64 R2, desc[UR22][R2.64] ;  /* 0x0000001602027981 */ /* 0x001ea4000c1e1b00 */
[----:B--2---:R-:W-:-:S04]  /*06a0*/  ISETP.NE.U32.AND P0, PT, R2, RZ, PT ;  /* 0x000000ff0200720c */ /* 0x004fc80003f05070 */
[----:B------:R-:W-:-:S13]  /*06b0*/  ISETP.NE.AND.EX P0, PT, R3, RZ, PT, P0 ;  /* 0x000000ff0300720c */ /* 0x000fda0003f05300 */
[----:B------:R-:W-:Y:S05]  /*06c0*/  @!P0 BRA `(.L_x_3) ;  /* 0x0000000000088947 */ /* 0x000fea0003800000 */
[----:B------:R2:W5:Y:S01]  /*06d0*/  LD.E R6, desc[UR22][R2.64] ;  /* 0x0000001602067980 */ /* 0x000562000c101900 */
[----:B------:R-:W-:Y:S05]  /*06e0*/  BRA `(.L_x_4) ;  /* 0x0000000000207947 */ /* 0x000fea0003800000 */
.L_x_3:
[----:B------:R-:W-:Y:S02]  /*06f0*/  ULDC.64 UR4, c[0x0][0x588] ;  /* 0x0001620000047ab9 */ /* 0x000fe40000000a00 */
[----:B------:R-:W-:-:S04]  /*0700*/  ISETP.NE.U32.AND P0, PT, RZ, UR4, PT ;  /* 0x00000004ff007c0c */ /* 0x000fc8000bf05070 */
[----:B------:R-:W-:-:S13]  /*0710*/  ISETP.NE.AND.EX P0, PT, RZ, UR5, PT, P0 ;  /* 0x00000005ff007c0c */ /* 0x000fda000bf05300 */
[----:B------:R-:W-:Y:S05]  /*0720*/  @!P0 BRA `(.L_x_5) ;  /* 0x00000000000c8947 */ /* 0x000fea0003800000 */
[----:B------:R-:W0:Y:S02]  /*0730*/  LDC.64 R6, c[0x0][0x588] ;  /* 0x00016200ff067b82 */ /* 0x000e240000000a00 */
[----:B0-----:R1:W5:Y:S01]  /*0740*/  LDG.E R6, desc[UR22][R6.64] ;  /* 0x0000001606067981 */ /* 0x001362000c1e1900 */
[----:B------:R-:W-:Y:S05]  /*0750*/  BRA `(.L_x_4) ;  /* 0x0000000000047947 */ /* 0x000fea0003800000 */
.L_x_5:
[----:B------:R-:W0:Y:S02]  /*0760*/  LDC R6, c[0x0][0x580] ;  /* 0x00016000ff067b82 */ /* 0x000e240000000800 */
.L_x_4:
[----:B------:R-:W-:Y:S02]  /*0770*/  ULDC.64 UR4, c[0x0][0x5a0] ;  /* 0x0001680000047ab9 */ /* 0x000fe40000000a00 */
[----:B------:R-:W-:-:S04]  /*0780*/  ISETP.NE.U32.AND P0, PT, RZ, UR4, PT ;  /* 0x00000004ff007c0c */ /* 0x000fc8000bf05070 */
[----:B------:R-:W-:-:S13]  /*0790*/  ISETP.NE.AND.EX P0, PT, RZ, UR5, PT, P0 ;  /* 0x00000005ff007c0c */ /* 0x000fda000bf05300 */
[----:B------:R-:W-:Y:S05]  /*07a0*/  @!P0 BRA `(.L_x_6) ;  /* 0x00000000001c8947 */ /* 0x000fea0003800000 */
[----:B--2---:R-:W2:Y:S02]  /*07b0*/  LDC.64 R2, c[0x0][0x5a0] ;  /* 0x00016800ff027b82 */ /* 0x004ea40000000a00 */
[----:B--2---:R-:W2:Y:S02]  /*07c0*/  LDG.E.64 R2, desc[UR22][R2.64] ;  /* 0x0000001602027981 */ /* 0x004ea4000c1e1b00 */
[----:B--2---:R-:W-:-:S04]  /*07d0*/  ISETP.NE.U32.AND P0, PT, R2, RZ, PT ;  /* 0x000000ff0200720c */ /* 0x004fc80003f05070 */
[----:B------:R-:W-:-:S13]  /*07e0*/  ISETP.NE.AND.EX P0, PT, R3, RZ, PT, P0 ;  /* 0x000000ff0300720c */ /* 0x000fda0003f05300 */
[----:B------:R-:W-:Y:S05]  /*07f0*/  @!P0 BRA `(.L_x_6) ;  /* 0x0000000000088947 */ /* 0x000fea0003800000 */
[----:B-1----:R4:W5:Y:S01]  /*0800*/  LD.E R7, desc[UR22][R2.64] ;  /* 0x0000001602077980 */ /* 0x002962000c101900 */
[----:B------:R-:W-:Y:S05]  /*0810*/  BRA `(.L_x_7) ;  /* 0x0000000000207947 */ /* 0x000fea0003800000 */
.L_x_6:
[----:B------:R-:W-:Y:S02]  /*0820*/  ULDC.64 UR4, c[0x0][0x590] ;  /* 0x0001640000047ab9 */ /* 0x000fe40000000a00 */
[----:B------:R-:W-:-:S04]  /*0830*/  ISETP.NE.U32.AND P0, PT, RZ, UR4, PT ;  /* 0x00000004ff007c0c */ /* 0x000fc8000bf05070 */
[----:B------:R-:W-:-:S13]  /*0840*/  ISETP.NE.AND.EX P0, PT, RZ, UR5, PT, P0 ;  /* 0x00000005ff007c0c */ /* 0x000fda000bf05300 */
[----:B------:R-:W-:Y:S05]  /*0850*/  @!P0 BRA `(.L_x_8) ;  /* 0x00000000000c8947 */ /* 0x000fea0003800000 */
[----:B--2---:R-:W1:Y:S02]  /*0860*/  LDC.64 R2, c[0x0][0x590] ;  /* 0x00016400ff027b82 */ /* 0x004e640000000a00 */
[----:B-1----:R3:W5:Y:S01]  /*0870*/  LDG.E R7, desc[UR22][R2.64] ;  /* 0x0000001602077981 */ /* 0x002762000c1e1900 */
[----:B------:R-:W-:Y:S05]  /*0880*/  BRA `(.L_x_7) ;  /* 0x0000000000047947 */ /* 0x000fea0003800000 */
.L_x_8:
[----:B-1----:R-:W1:Y:S02]  /*0890*/  LDC R7, c[0x0][0x584] ;  /* 0x00016100ff077b82 */ /* 0x002e640000000800 */
.L_x_7:
[----:B------:R-:W0:Y:S01]  /*08a0*/  S2UR UR11, SR_CTAID.Y ;  /* 0x00000000000b79c3 */ /* 0x000e220000002600 */
[----:B------:R-:W-:Y:S01]  /*08b0*/  ULDC UR5, c[0x0][0x65c] ;  /* 0x0001970000057ab9 */ /* 0x000fe20000000800 */
[----:B------:R-:W-:Y:S01]  /*08c0*/  UISETP.NE.AND UP0, UPT, UR16, 0x2, UPT ;  /* 0x000000021000788c */ /* 0x000fe2000bf05270 */
[----:B------:R-:W-:Y:S01]  /*08d0*/  PRMT R9, RZ, 0x7610, R9 ;  /* 0x00007610ff097816 */ /* 0x000fe20000000009 */
[----:B------:R-:W-:Y:S01]  /*08e0*/  UISETP.NE.AND UP2, UPT, UR5, 0x1, UPT ;  /* 0x000000010500788c */ /* 0x000fe2000bf45270 */
[----:B------:R-:W-:-:S03]  /*08f0*/  IMAD.MOV.U32 R4, RZ, RZ, -0x1 ;  /* 0xffffffffff047424 */ /* 0x000fc600078e00ff */
[----:B------:R-:W0:Y:S07]  /*0900*/  S2UR UR4, SR_CTAID.X ;  /* 0x00000000000479c3 */ /* 0x000e2e0000002500 */
[----:B------:R-:W-:Y:S01]  /*0910*/  @UP2 ULDC UR14, c[0x0][0x10] ;  /* 0x00000400000e2ab9 */ /* 0x000fe20000000800 */
[----:B------:R-:W-:Y:S01]  /*0920*/  @UP2 UMOV UR7, URZ ;  /* 0x0000003f00072c82 */ /* 0x000fe20008000000 */
[----:B------:R-:W-:Y:S01]  /*0930*/  @UP2 UMOV UR5, URZ ;  /* 0x0000003f00052c82 */ /* 0x000fe20008000000 */
[----:B------:R-:W-:Y:S01]  /*0940*/  @!UP2 ULDC UR10, c[0x0][0xc] ;  /* 0x00000300000aaab9 */ /* 0x000fe20000000800 */
[----:B--234-:R-:W2:Y:S01]  /*0950*/  LDC.64 R2, c[0x0][0x650] ;  /* 0x00019400ff027b82 */ /* 0x01cea20000000a00 */
[----:B0-----:R-:W-:-:S02]  /*0960*/  @UP2 UMOV UR9, UR11 ;  /* 0x0000000b00092c82 */ /* 0x001fc40008000000 */
[----:B------:R-:W-:Y:S01]  /*0970*/  @UP2 UMOV UR6, UR9 ;  /* 0x0000000900062c82 */ /* 0x000fe20008000000 */
[----:B------:R-:W-:Y:S01]  /*0980*/  @!UP2 UMOV UR9, UR11 ;  /* 0x0000000b0009ac82 */ /* 0x000fe20008000000 */
[----:B------:R-:W-:-:S03]  /*0990*/  @UP2 UIMAD.WIDE.U32 UR14, UR4, UR14, UR6 ;  /* 0x0000000e040e22a5 */ /* 0x000fc6000f8e0006 */
[----:B------:R-:W-:Y:S01]  /*09a0*/  ULDC UR6, c[0x0][0xc] ;  /* 0x0000030000067ab9 */ /* 0x000fe20000000800 */
[----:B------:R-:W-:Y:S01]  /*09b0*/  @UP2 UIADD3 UR15, UR15, UR5, URZ ;  /* 0x000000050f0f2290 */ /* 0x000fe2000fffe03f */
[----:B------:R-:W-:Y:S02]  /*09c0*/  ULDC UR7, c[0x0][0x10] ;  /* 0x0000040000077ab9 */ /* 0x000fe40000000800 */
[----:B------:R-:W-:Y:S01]  /*09d0*/  UMOV UR5, URZ ;  /* 0x0000003f00057c82 */ /* 0x000fe20008000000 */
[----:B------:R-:W-:Y:S02]  /*09e0*/  UIMAD.WIDE.U32 UR6, UR6, UR7, URZ ;  /* 0x00000007060672a5 */ /* 0x000fe4000f8e003f */
[----:B------:R-:W-:Y:S01]  /*09f0*/  @!UP2 UIMAD.WIDE.U32 UR10, UR10, UR9, UR4 ;  /* 0x000000090a0aa2a5 */ /* 0x000fe2000f8e0004 */
[----:B------:R-:W-:Y:S02]  /*0a00*/  ULDC UR12, c[0x0][0x14] ;  /* 0x00000500000c7ab9 */ /* 0x000fe40000000800 */
[----:B------:R-:W-:-:S02]  /*0a10*/  UIMAD.WIDE.U32 UR20, UR6, UR12, URZ ;  /* 0x0000000c061472a5 */ /* 0x000fc4000f8e003f */
[----:B------:R-:W-:Y:S02]  /*0a20*/  UIMAD UR7, UR7, UR12, URZ ;  /* 0x0000000c070772a4 */ /* 0x000fe4000f8e023f */
[----:B------:R-:W-:Y:S01]  /*0a30*/  @!UP2 UMOV UR14, UR10 ;  /* 0x0000000a000eac82 */ /* 0x000fe20008000000 */
[----:B------:R-:W-:Y:S01]  /*0a40*/  @!UP2 UMOV UR15, UR11 ;  /* 0x0000000b000fac82 */ /* 0x000fe20008000000 */
[----:B------:R-:W-:Y:S02]  /*0a50*/  UIADD3 UR7, UR21, UR7, URZ ;  /* 0x0000000715077290 */ /* 0x000fe4000fffe03f */
[----:B------:R-:W-:-:S04]  /*0a60*/  UIADD3 UR6, UP1, UR14, UR20, URZ ;  /* 0x000000140e067290 */ /* 0x000fc8000ff3e03f */
[----:B------:R-:W-:Y:S02]  /*0a70*/  UIADD3.X UR10, UR15, UR7, URZ, UP1, !UPT ;  /* 0x000000070f0a7290 */ /* 0x000fe40008ffe43f */
[----:B------:R-:W-:Y:S02]  /*0a80*/  USEL UR6, UR6, UR14, !UP0 ;  /* 0x0000000e06067287 */ /* 0x000fe4000c000000 */
[----:B------:R-:W-:-:S04]  /*0a90*/  USEL UR10, UR10, UR15, !UP0 ;  /* 0x0000000f0a0a7287 */ /* 0x000fc8000c000000 */
[----:B--2---:R-:W-:Y:S01]  /*0aa0*/  ISETP.LE.U32.AND P0, PT, R2, UR6, PT ;  /* 0x0000000602007c0c */ /* 0x004fe2000bf03070 */
[----:B------:R-:W-:Y:S02]  /*0ab0*/  IMAD.MOV.U32 R2, RZ, RZ, -0x1 ;  /* 0xffffffffff027424 */ /* 0x000fe400078e00ff */
[----:B------:R-:W-:Y:S02]  /*0ac0*/  IMAD.U32 R0, RZ, RZ, UR10 ;  /* 0x0000000aff007e24 */ /* 0x000fe4000f8e00ff */
[----:B------:R-:W-:-:S03]  /*0ad0*/  IMAD.U32 R5, RZ, RZ, UR10 ;  /* 0x0000000aff057e24 */ /* 0x000fc6000f8e00ff */
[----:B------:R-:W-:Y:S01]  /*0ae0*/  ISETP.GE.U32.AND.EX P0, PT, R0, R3, PT, P0 ;  /* 0x000000030000720c */ /* 0x000fe20003f06100 */
[----:B------:R-:W-:Y:S02]  /*0af0*/  IMAD.U32 R0, RZ, RZ, UR6 ;  /* 0x00000006ff007e24 */ /* 0x000fe4000f8e00ff */
[----:B------:R-:W-:-:S10]  /*0b00*/  IMAD.MOV.U32 R3, RZ, RZ, -0x1 ;  /* 0xffffffffff037424 */ /* 0x000fd400078e00ff */
[----:B------:R-:W-:Y:S05]  /*0b10*/  @P0 BRA `(.L_x_9) ;  /* 0x0000000400880947 */ /* 0x000fea0003800000 */
[----:B------:R-:W-:Y:S01]  /*0b20*/  I2FP.F32.U32 R2, UR4 ;  /* 0x0000000400027c45 */ /* 0x000fe20008201000 */
[----:B------:R-:W-:Y:S01]  /*0b30*/  ULDC.64 UR18, c[0x0][0x628] ;  /* 0x00018a0000127ab9 */ /* 0x000fe20000000a00 */
[----:B------:R-:W-:Y:S01]  /*0b40*/  ULDC UR6, c[0x0][0x150] ;  /* 0x0000540000067ab9 */ /* 0x000fe20000000800 */
[----:B------:R-:W-:Y:S01]  /*0b50*/  ISETP.NE.U32.AND P0, PT, RZ, UR18, PT ;  /* 0x00000012ff007c0c */ /* 0x000fe2000bf05070 */
[----:B------:R-:W-:Y:S01]  /*0b60*/  ULDC UR25, c[0x0][0x630] ;  /* 0x00018c0000197ab9 */ /* 0x000fe20000000800 */
[----:B------:R-:W-:Y:S01]  /*0b70*/  FMUL R2, R2, UR6 ;  /* 0x0000000602027c20 */ /* 0x000fe20008400000 */
[----:B------:R-:W-:Y:S01]  /*0b80*/  R2UR UR26, R0 ;  /* 0x00000000001a72ca */ /* 0x000fe200000e0000 */
[----:B------:R-:W-:Y:S01]  /*0b90*/  ULDC UR28, c[0x0][0x154] ;  /* 0x00005500001c7ab9 */ /* 0x000fe20000000800 */
[----:B------:R-:W-:Y:S01]  /*0ba0*/  ISETP.NE.AND.EX P0, PT, RZ, UR19, PT, P0 ;  /* 0x00000013ff007c0c */ /* 0x000fe2000bf05300 */
[----:B------:R0:W2:Y:S01]  /*0bb0*/  F2I.U32.TRUNC.NTZ R3, R2 ;  /* 0x0000000200037305 */ /* 0x0000a2000020f000 */
[----:B------:R-:W-:-:S02]  /*0bc0*/  R2UR UR27, R5 ;  /* 0x00000000051b72ca */ /* 0x000fc400000e0000 */
[----:B------:R-:W-:Y:S02]  /*0bd0*/  R2UR UR10, R0 ;  /* 0x00000000000a72ca */ /* 0x000fe400000e0000 */
[----:B------:R-:W-:-:S07]  /*0be0*/  R2UR UR11, R5 ;  /* 0x00000000050b72ca */ /* 0x000fce00000e0000 */
[----:B0-----:R-:W-:Y:S08]  /*0bf0*/  @!P0 BRA `(.L_x_10) ;  /* 0x0000000000308947 */ /* 0x001ff00003800000 */
[----:B------:R-:W-:Y:S01]  /*0c00*/  R2UR UR10, R0 ;  /* 0x00000000000a72ca */ /* 0x000fe200000e0000 */
[----:B------:R-:W-:Y:S01]  /*0c10*/  ULDC UR6, c[0x0][0x634] ;  /* 0x00018d0000067ab9 */ /* 0x000fe20000000800 */
[----:B------:R-:W-:-:S11]  /*0c20*/  R2UR UR12, R5 ;  /* 0x00000000050c72ca */ /* 0x000fd600000e0000 */
[----:B------:R-:W-:-:S04]  /*0c30*/  UIADD3 UR6, UP1, UR10, UR6, URZ ;  /* 0x000000060a067290 */ /* 0x000fc8000ff3e03f */
[----:B------:R-:W-:-:S04]  /*0c40*/  UIADD3.X UR12, URZ, UR12, URZ, UP1, !UPT ;  /* 0x0000000c3f0c7290 */ /* 0x000fc80008ffe43f */
[----:B------:R-:W-:-:S04]  /*0c50*/  UIMAD.WIDE.U32 UR10, UR12, UR18, URZ ;  /* 0x000000120c0a72a5 */ /* 0x000fc8000f8e003f */
[----:B------:R-:W-:Y:S02]  /*0c60*/  UIMAD.WIDE.U32 UR14, UP1, UR6, UR19, UR10 ;  /* 0x00000013060e72a5 */ /* 0x000fe4000f82000a */
[----:B------:R-:W-:Y:S02]  /*0c70*/  UIMAD.WIDE.U32 UR10, UR6, UR18, URZ ;  /* 0x00000012060a72a5 */ /* 0x000fe4000f8e003f */
[----:B------:R-:W-:Y:S02]  /*0c80*/  UIADD3.X UR17, URZ, URZ, URZ, UP1, !UPT ;  /* 0x0000003f3f117290 */ /* 0x000fe40008ffe43f */
[----:B------:R-:W-:Y:S01]  /*0c90*/  UIADD3 URZ, UP1, UR11, UR14, URZ ;  /* 0x0000000e0b3f7290 */ /* 0x000fe2000ff3e03f */
[----:B------:R-:W-:-:S03]  /*0ca0*/  UMOV UR16, UR15 ;  /* 0x0000000f00107c82 */ /* 0x000fc60008000000 */
[----:B------:R-:W-:-:S12]  /*0cb0*/  UIMAD.WIDE.U32.X UR10, UR12, UR19, UR16, UP1 ;  /* 0x000000130c0a72a5 */ /* 0x000fd800088e0410 */
.L_x_10:
[----:B------:R-:W-:Y:S01]  /*0cc0*/  USHF.R.U64 UR5, UR10, UR25, UR11 ;  /* 0x000000190a057299 */ /* 0x000fe2000800120b */
[----:B------:R-:W-:Y:S01]  /*0cd0*/  I2FP.F32.U32 R2, UR9 ;  /* 0x0000000900027c45 */ /* 0x000fe20008201000 */
[----:B------:R-:W-:Y:S01]  /*0ce0*/  USHF.R.U32.HI UR6, URZ, UR25, UR11 ;  /* 0x000000193f067299 */ /* 0x000fe2000801160b */
[----:B--2---:R-:W-:Y:S01]  /*0cf0*/  R2UR UR16, R3 ;  /* 0x00000000031072ca */ /* 0x004fe200000e0000 */
[----:B------:R-:W-:Y:S02]  /*0d00*/  UIADD3 UR19, UP1, URZ, -UR5, URZ ;  /* 0x800000053f137290 */ /* 0x000fe4000ff3e03f */
[----:B------:R-:W-:Y:S01]  /*0d10*/  FMUL R2, R2, UR28 ;  /* 0x0000001c02027c20 */ /* 0x000fe20008400000 */
[----:B------:R-:W-:Y:S01]  /*0d20*/  ULDC.64 UR10, c[0x0][0x620] ;  /* 0x00018800000a7ab9 */ /* 0x000fe20000000a00 */
[----:B------:R-:W-:Y:S01]  /*0d30*/  UIADD3.X UR6, URZ, ~UR6, URZ, UP1, !UPT ;  /* 0x800000063f067290 */ /* 0x000fe20008ffe43f */
[----:B------:R-:W-:Y:S01]  /*0d40*/  UMOV UR14, UR26 ;  /* 0x0000001a000e7c82 */ /* 0x000fe20008000000 */
[----:B------:R-:W-:-:S02]  /*0d50*/  UMOV UR15, UR27 ;  /* 0x0000001b000f7c82 */ /* 0x000fc40008000000 */
[----:B------:R-:W-:Y:S01]  /*0d60*/  UIMAD UR6, UR6, UR10, URZ ;  /* 0x0000000a060672a4 */ /* 0x000fe2000f8e023f */
[----:B------:R-:W0:Y:S01]  /*0d70*/  F2I.U32.TRUNC.NTZ R2, R2 ;  /* 0x0000000200027305 */ /* 0x000e22000020f000 */
[----:B------:R-:W-:Y:S02]  /*0d80*/  UIMAD.WIDE.U32 UR14, UR19, UR10, UR14 ;  /* 0x0000000a130e72a5 */ /* 0x000fe4000f8e000e */
[----:B------:R-:W-:Y:S01]  /*0d90*/  UIMAD UR19, UR19, UR11, UR6 ;  /* 0x0000000b131372a4 */ /* 0x000fe2000f8e0206 */
[----:B------:R-:W-:Y:S01]  /*0da0*/  ULDC UR30, c[0x0][0x658] ;  /* 0x00019600001e7ab9 */ /* 0x000fe20000000800 */
[----:B------:R-:W-:Y:S02]  /*0db0*/  UMOV UR28, 0xffffffff ;  /* 0xffffffff001c7882 */ /* 0x000fe40000000000 */
[----:B------:R-:W-:Y:S01]  /*0dc0*/  UIADD3 UR19, UR15, UR19, URZ ;  /* 0x000000130f137290 */ /* 0x000fe2000fffe03f */
[----:B------:R-:W-:Y:S01]  /*0dd0*/  ULDC UR25, c[0x0][0x618] ;  /* 0x0001860000197ab9 */ /* 0x000fe20000000800 */
[----:B------:R-:W-:Y:S01]  /*0de0*/  ULDC.64 UR10, c[0x0][0x640] ;  /* 0x00019000000a7ab9 */ /* 0x000fe20000000a00 */
[----:B------:R-:W-:Y:S01]  /*0df0*/  USHF.L.U32 UR15, UR28, UR30, URZ ;  /* 0x0000001e1c0f7299 */ /* 0x000fe2000800063f */
[----:B------:R-:W-:Y:S01]  /*0e00*/  ISETP.NE.U32.AND P0, PT, RZ, UR10, PT ;  /* 0x0000000aff007c0c */ /* 0x000fe2000bf05070 */
[----:B------:R-:W-:-:S02]  /*0e10*/  USHF.R.U64 UR28, UR14, UR25, UR19 ;  /* 0x000000190e1c7299 */ /* 0x000fc40008001213 */
[----:B------:R-:W-:Y:S01]  /*0e20*/  USHF.R.U32.HI UR14, URZ, UR25, UR19 ;  /* 0x000000193f0e7299 */ /* 0x000fe20008011613 */
[----:B0-----:R-:W-:Y:S01]  /*0e30*/  R2UR UR18, R2 ;  /* 0x00000000021272ca */ /* 0x001fe200000e0000 */
[----:B------:R-:W-:Y:S01]  /*0e40*/  ULDC UR27, c[0x0][0x608] ;  /* 0x00018200001b7ab9 */ /* 0x000fe20000000800 */
[----:B------:R-:W-:Y:S01]  /*0e50*/  ISETP.NE.AND.EX P0, PT, RZ, UR11, PT, P0 ;  /* 0x0000000bff007c0c */ /* 0x000fe2000bf05300 */
[----:B------:R-:W-:Y:S02]  /*0e60*/  USHF.R.U64 UR32, UR28, UR27, UR14 ;  /* 0x0000001b1c207299 */ /* 0x000fe4000800120e */
[----:B------:R-:W-:Y:S01]  /*0e70*/  USHF.R.U32.HI UR14, URZ, UR27, UR14 ;  /* 0x0000001b3f0e7299 */ /* 0x000fe2000801160e */
[----:B------:R-:W-:Y:S01]  /*0e80*/  UMOV UR26, 0x1 ;  /* 0x00000001001a7882 */ /* 0x000fe20000000000 */
[----:B------:R-:W-:Y:S02]  /*0e90*/  UIADD3 UR16, -UR16, URZ, URZ ;  /* 0x0000003f10107290 */ /* 0x000fe4000fffe13f */
[----:B------:R-:W-:-:S02]  /*0ea0*/  USHF.R.U64 UR33, UR32, UR30, UR14 ;  /* 0x0000001e20217299 */ /* 0x000fc4000800120e */
[----:B------:R-:W-:Y:S01]  /*0eb0*/  USHF.L.U32 UR25, UR26, UR30, URZ ;  /* 0x0000001e1a197299 */ /* 0x000fe2000800063f */
[----:B------:R-:W-:Y:S01]  /*0ec0*/  ULDC UR17, c[0x0][0x144] ;  /* 0x0000510000117ab9 */ /* 0x000fe20000000800 */
[----:B------:R-:W-:Y:S01]  /*0ed0*/  ULDC UR6, c[0x0][0x600] ;  /* 0x0001800000067ab9 */ /* 0x000fe20000000800 */
[----:B------:R-:W-:Y:S02]  /*0ee0*/  ULOP3.LUT UR26, URZ, UR15, URZ, 0x33, !UPT ;  /* 0x0000000f3f1a7292 */ /* 0x000fe4000f8e333f */
[----:B------:R-:W-:Y:S02]  /*0ef0*/  USHF.R.U32.HI UR15, URZ, UR30, UR14 ;  /* 0x0000001e3f0f7299 */ /* 0x000fe4000801160e */
[----:B------:R-:W-:Y:S02]  /*0f00*/  UIADD3 UR12, UR6, -0x1, URZ ;  /* 0xffffffff060c7890 */ /* 0x000fe4000fffe03f */
[----:B------:R-:W-:Y:S02]  /*0f10*/  UIADD3 UR29, -UR18, URZ, URZ ;  /* 0x0000003f121d7290 */ /* 0x000fe4000fffe13f */
[----:B------:R-:W-:Y:S01]  /*0f20*/  UIMAD UR4, UR17, UR16, UR4 ;  /* 0x00000010110472a4 */ /* 0x000fe2000f8e0204 */
[----:B------:R-:W-:Y:S01]  /*0f30*/  ULDC UR34, c[0x0][0x148] ;  /* 0x0000520000227ab9 */ /* 0x000fe20000000800 */
[----:B------:R-:W-:Y:S01]  /*0f40*/  ULDC UR30, c[0x0][0x648] ;  /* 0x00019200001e7ab9 */ /* 0x000fe20000000800 */
[----:B------:R-:W-:Y:S01]  /*0f50*/  ULDC UR31, c[0x0][0x638] ;  /* 0x00018e00001f7ab9 */ /* 0x000fe20000000800 */
[----:B------:R-:W-:Y:S01]  /*0f60*/  UMOV UR14, UR33 ;  /* 0x00000021000e7c82 */ /* 0x000fe20008000000 */
[----:B------:R-:W-:Y:S07]  /*0f70*/  @!P0 BRA `(.L_x_11) ;  /* 0x0000000000308947 */ /* 0x000fee0003800000 */
[----:B------:R-:W-:Y:S02]  /*0f80*/  ULDC UR18, c[0x0][0x64c] ;  /* 0x0001930000127ab9 */ /* 0x000fe40000000800 */
        /* <DEDUP_REMOVED lines=8> */
[----:B------:R-:W-:-:S07]  /*1010*/  UIMAD.WIDE.U32.X UR10, UR27, UR11, UR18, UP1 ;  /* 0x0000000b1b0a72a5 */ /* 0x000fce00088e0412 */
[----:B------:R-:W-:Y:S01]  /*1020*/  UMOV UR14, UR10 ;  /* 0x0000000a000e7c82 */ /* 0x000fe20008000000 */
[----:B------:R-:W-:-:S05]  /*1030*/  UMOV UR15, UR11 ;  /* 0x0000000b000f7c82 */ /* 0x000fca0008000000 */
.L_x_11:
[----:B------:R-:W-:Y:S01]  /*1040*/  USHF.R.U64 UR10, UR14, UR30, UR15 ;  /* 0x0000001e0e0a7299 */ /* 0x000fe2000800120f */
[----:B------:R-:W-:Y:S01]  /*1050*/  IMAD.MOV.U32 R9, RZ, RZ, 0x1 ;  /* 0x00000001ff097424 */ /* 0x000fe200078e00ff */
[----:B------:R-:W-:Y:S01]  /*1060*/  @UP2 UIMAD UR4, UR34, UR29, UR9 ;  /* 0x0000001d220422a4 */ /* 0x000fe2000f8e0209 */
[----:B------:R-:W-:Y:S01]  /*1070*/  IMAD.U32 R4, RZ, RZ, UR5 ;  /* 0x00000005ff047e24 */ /* 0x000fe2000f8e00ff */
[----:B------:R-:W-:Y:S02]  /*1080*/  ULOP3.LUT UR26, UR32, UR26, URZ, 0xc0, !UPT ;  /* 0x0000001a201a7292 */ /* 0x000fe4000f8ec03f */
[----:B------:R-:W-:Y:S02]  /*1090*/  UIADD3 UR9, -UR10, URZ, URZ ;  /* 0x0000003f0a097290 */ /* 0x000fe4000fffe13f */
[----:B------:R-:W-:Y:S02]  /*10a0*/  ULOP3.LUT UR12, UR28, UR12, URZ, 0xc0, !UPT ;  /* 0x0000000c1c0c7292 */ /* 0x000fe4000f8ec03f */
[----:B------:R-:W-:-:S02]  /*10b0*/  UIMAD UR25, UR25, UR10, UR26 ;  /* 0x0000000a191972a4 */ /* 0x000fc4000f8e021a */
[----:B------:R-:W-:Y:S01]  /*10c0*/  UIMAD UR9, UR9, UR31, UR33 ;  /* 0x0000001f090972a4 */ /* 0x000fe2000f8e0221 */
[----:B------:R-:W-:Y:S02]  /*10d0*/  ULDC UR10, c[0x0][0x610] ;  /* 0x00018400000a7ab9 */ /* 0x000fe40000000800 */
[----:B------:R-:W-:Y:S02]  /*10e0*/  UIMAD UR4, UR25, UR10, UR4 ;  /* 0x0000000a190472a4 */ /* 0x000fe4000f8e0204 */
[----:B------:R-:W-:-:S04]  /*10f0*/  UIMAD UR9, UR9, UR6, UR12 ;  /* 0x00000006090972a4 */ /* 0x000fc8000f8e020c */
[----:B------:R-:W-:Y:S02]  /*1100*/  USEL UR6, UR9, UR4, !UP2 ;  /* 0x0000000409067287 */ /* 0x000fe4000d000000 */
[----:B------:R-:W-:-:S04]  /*1110*/  USEL UR4, UR4, UR9, !UP2 ;  /* 0x0000000904047287 */ /* 0x000fc8000d000000 */
[----:B------:R-:W-:Y:S02]  /*1120*/  IMAD.U32 R3, RZ, RZ, UR6 ;  /* 0x00000006ff037e24 */ /* 0x000fe4000f8e00ff */
[----:B------:R-:W-:-:S07]  /*1130*/  IMAD.U32 R2, RZ, RZ, UR4 ;  /* 0x00000004ff027e24 */ /* 0x000fce000f8e00ff */
.L_x_9:
[----:B------:R-:W-:Y:S02]  /*1140*/  ULDC UR4, c[0x0][0x28c] ;  /* 0x0000a30000047ab9 */ /* 0x000fe40000000800 */
[----:B------:R-:W-:-:S04]  /*1150*/  UIADD3 UR4, UR4, 0x1f, URZ ;  /* 0x0000001f04047890 */ /* 0x000fc8000fffe03f */
[----:B------:R-:W-:-:S04]  /*1160*/  USHF.R.S32.HI UR5, URZ, 0x1f, UR4 ;  /* 0x0000001f3f057899 */ /* 0x000fc80008011404 */
[----:B------:R-:W-:-:S04]  /*1170*/  ULEA.HI UR5, UR5, UR4, URZ, 0x5 ;  /* 0x0000000405057291 */ /* 0x000fc8000f8f283f */
[----:B------:R-:W-:Y:S01]  /*1180*/  USHF.R.S32.HI UR14, URZ, 0x5, UR5 ;  /* 0x000000053f0e7899 */ /* 0x000fe20008011405 */
[----:B------:R-:W-:Y:S11]  /*1190*/  @!P1 BRA `(.L_x_12) ;  /* 0x0000004400109947 */ /* 0x000ff60003800000 */
[----:B------:R-:W-:-:S06]  /*11a0*/  UISETP.GT.U32.AND UP1, UPT, UR24, 0x1, UPT ;  /* 0x000000011800788c */ /* 0x000fcc000bf24070 */
[----:B------:R-:W-:-:S13]  /*11b0*/  PLOP3.LUT P0, PT, PT, PT, UP1, 0x80, 0x0 ;  /* 0x000000000000781c */ /* 0x000fda0003f0f018 */
[----:B------:R-:W-:Y:S05]  /*11c0*/  @P0 EXIT ;  /* 0x000000000000094d */ /* 0x000fea0003800000 */
.L_x_13:
[----:B------:R-:W-:-:S08]  /*11d0*/  NOP ;  /* 0x0000000000007918 */ /* 0x000fd00000000000 */
[----:B------:R-:W0:Y:S02]  /*11e0*/  USETMAXREG.TRY_ALLOC.CTAPOOL UP1, 0xe8 ;  /* 0x000000e8000079c8 */ /* 0x000e240008020600 */
[----:B0-----:R-:W-:-:S13]  /*11f0*/  PLOP3.LUT P0, PT, PT, PT, UP1, 0x80, 0x0 ;  /* 0x000000000000781c */ /* 0x001fda0003f0f018 */
[----:B------:R-:W-:Y:S05]  /*1200*/  @!P0 BRA `(.L_x_13) ;  /* 0xfffffffc00f08947 */ /* 0x000fea000383ffff */
[----:B------:R-:W-:-:S13]  /*1210*/  LOP3.LUT P0, RZ, R9, 0xff, RZ, 0xc0, !PT ;  /* 0x000000ff09ff7812 */ /* 0x000fda000780c0ff */
[----:B------:R-:W-:Y:S05]  /*1220*/  @!P0 EXIT ;  /* 0x000000000000894d */ /* 0x000fea0003800000 */
[----:B------:R-:W0:Y:S01]  /*1230*/  S2UR UR5, SR_CgaCtaId ;  /* 0x00000000000579c3 */ /* 0x000e220000008800 */
[----:B------:R-:W-:Y:S01]  /*1240*/  SHF.R.S32.HI R9, RZ, 0x1f, R14 ;  /* 0x0000001fff097819 */ /* 0x000fe2000001140e */
[----:B------:R-:W-:Y:S01]  /*1250*/  USHF.R.U32.HI UR4, URZ, 0x1, UR14 ;  /* 0x000000013f047899 */ /* 0x000fe2000801160e */
[----:B------:R-:W-:Y:S02]  /*1260*/  UMOV UR12, 0x400 ;  /* 0x00000400000c7882 */ /* 0x000fe40000000000 */
[CC--:B------:R-:W-:Y:S01]  /*1270*/  LEA.HI R8, R9.reuse, R14.reuse, RZ, 0x2 ;  /* 0x0000000e09087211 */ /* 0x0c0fe200078f10ff */
[----:B------:R-:W-:Y:S01]  /*1280*/  ULOP3.LUT UR15, UR14, 0x1, URZ, 0xc0, !UPT ;  /* 0x000000010e0f7892 */ /* 0x000fe2000f8ec03f */
[----:B------:R-:W-:Y:S01]  /*1290*/  LEA.HI R12, R9, R14, RZ, 0x5 ;  /* 0x0000000e090c7211 */ /* 0x000fe200078f28ff */
[----:B------:R-:W-:Y:S01]  /*12a0*/  ULOP3.LUT UR4, UR4, 0x1, URZ, 0xc0, !UPT ;  /* 0x0000000104047892 */ /* 0x000fe2000f8ec03f */
[--C-:B------:R-:W-:Y:S01]  /*12b0*/  SHF.R.S32.HI R11, RZ, 0x2, R8.reuse ;  /* 0x00000002ff0b7819 */ /* 0x100fe20000011408 */
[----:B------:R-:W-:Y:S01]  /*12c0*/  USEL UR15, UR15, URZ, !UP0 ;  /* 0x0000003f0f0f7287 */ /* 0x000fe2000c000000 */
[----:B------:R-:W-:Y:S01]  /*12d0*/  SHF.R.S32.HI R10, RZ, 0x1f, R8 ;  /* 0x0000001fff0a7819 */ /* 0x000fe20000011408 */
[----:B------:R-:W-:Y:S01]  /*12e0*/  UISETP.EQ.U32.AND UP0, UPT, UR4, 0x1, !UP0 ;  /* 0x000000010400788c */ /* 0x000fe2000c702070 */
[----:B------:R-:W-:Y:S01]  /*12f0*/  LOP3.LUT R9, R8, 0xfffffffc, RZ, 0xc0, !PT ;  /* 0xfffffffc08097812 */ /* 0x000fe200078ec0ff */
[----:B------:R-:W-:Y:S01]  /*1300*/  UISETP.LT.AND UP1, UPT, UR14, 0x1, UPT ;  /* 0x000000010e00788c */ /* 0x000fe2000bf21270 */
[----:B------:R-:W-:Y:S01]  /*1310*/  LEA.HI R10, R10, R11, RZ, 0x3 ;  /* 0x0000000b0a0a7211 */ /* 0x000fe200078f18ff */
[----:B------:R-:W-:Y:S01]  /*1320*/  ULDC UR6, c[0x0][0x284] ;  /* 0x0000a10000067ab9 */ /* 0x000fe20000000800 */
[----:B------:R-:W-:Y:S01]  /*1330*/  ULOP3.LUT UR32, UR13, 0x1, URZ, 0xfc, !UPT ;  /* 0x000000010d207892 */ /* 0x000fe2000f8efc3f */
[----:B------:R-:W-:Y:S01]  /*1340*/  IMAD.IADD R14, R14, 0x1, -R9 ;  /* 0x000000010e0e7824 */ /* 0x000fe200078e0a09 */
[----:B------:R-:W-:Y:S01]  /*1350*/  LOP3.LUT R8, R10, 0xfffffff8, RZ, 0xc0, !PT ;  /* 0xfffffff80a087812 */ /* 0x000fe200078ec0ff */
[----:B------:R-:W-:Y:S01]  /*1360*/  VIADD R10, R15, 0xffffffff ;  /* 0xffffffff0f0a7836 */ /* 0x000fe20000000000 */
[----:B------:R-:W-:-:S02]  /*1370*/  USEL UR16, UR14, 0x1, UP1 ;  /* 0x000000010e107887 */ /* 0x000fc40008800000 */
[----:B------:R-:W-:Y:S01]  /*1380*/  USEL UR17, URZ, 0x1, !UP0 ;  /* 0x000000013f117887 */ /* 0x000fe2000c000000 */
[----:B------:R-:W-:Y:S01]  /*1390*/  IMAD.IADD R8, R11, 0x1, -R8 ;  /* 0x000000010b087824 */ /* 0x000fe200078e0a08 */
[----:B0-----:R-:W-:Y:S01]  /*13a0*/  ULEA UR12, UR5, UR12, 0x18 ;  /* 0x0000000c050c7291 */ /* 0x001fe2000f8ec03f */
[C---:B------:R-:W-:Y:S01]  /*13b0*/  ISETP.NE.AND P0, PT, R10.reuse, RZ, PT ;  /* 0x000000ff0a00720c */ /* 0x040fe20003f05270 */
[----:B------:R-:W-:Y:S01]  /*13c0*/  IMAD.SHL.U32 R10, R10, 0x8, RZ ;  /* 0x000000080a0a7824 */ /* 0x000fe200078e00ff */
[----:B------:R-:W-:Y:S01]  /*13d0*/  SHF.R.S32.HI R11, RZ, 0x5, R12 ;  /* 0x00000005ff0b7819 */ /* 0x000fe2000001140c */
[----:B------:R-:W-:Y:S01]  /*13e0*/  UIADD3 UR4, UR12, 0x100, URZ ;  /* 0x000001000c047890 */ /* 0x000fe2000fffe03f */
[--C-:B------:R-:W-:Y:S01]  /*13f0*/  SHF.R.S32.HI R9, RZ, 0x1f, R8.reuse ;  /* 0x0000001fff097819 */ /* 0x100fe20000011408 */
[----:B------:R-:W-:Y:S01]  /*1400*/  UIADD3 UR5, UR12, 0x1100, URZ ;  /* 0x000011000c057890 */ /* 0x000fe2000fffe03f */
[----:B------:R-:W-:Y:S01]  /*1410*/  LOP3.LUT R10, R10, 0x8, RZ, 0xc0, !PT ;  /* 0x000000080a0a7812 */ /* 0x000fe200078ec0ff */
[----:B------:R-:W-:Y:S01]  /*1420*/  UIADD3 UR33, UR12, 0x30, URZ ;  /* 0x000000300c217890 */ /* 0x000fe2000fffe03f */
[C-C-:B------:R-:W-:Y:S01]  /*1430*/  IMAD R19, R11.reuse, -0x10, -R8.reuse ;  /* 0xfffffff00b137824 */ /* 0x140fe200078e0a08 */
[----:B------:R-:W-:Y:S01]  /*1440*/  USHF.R.U32.HI UR4, URZ, 0x4, UR4 ;  /* 0x000000043f047899 */ /* 0x000fe20008011604 */
[----:B------:R-:W-:Y:S01]  /*1450*/  IMAD.WIDE R8, R11, 0x10, R8 ;  /* 0x000000100b087825 */ /* 0x000fe200078e0208 */
[----:B------:R-:W-:Y:S01]  /*1460*/  USHF.R.U32.HI UR5, URZ, 0x4, UR5 ;  /* 0x000000043f057899 */ /* 0x000fe20008011605 */
[----:B------:R-:W-:Y:S01]  /*1470*/  SEL R84, RZ, 0x1, P0 ;  /* 0x00000001ff547807 */ /* 0x000fe20000000000 */
[----:B------:R-:W-:Y:S01]  /*1480*/  ULOP3.LUT UR4, UR4, 0x3fff, URZ, 0xc0, !UPT ;  /* 0x00003fff04047892 */ /* 0x000fe2000f8ec03f */
[----:B------:R-:W-:Y:S01]  /*1490*/  LEA R15, R15, UR33, 0x3 ;  /* 0x000000210f0f7c11 */ /* 0x000fe2000f8e18ff */
[----:B------:R-:W-:Y:S01]  /*14a0*/  ULOP3.LUT UR5, UR5, 0x3fff, URZ, 0xc0, !UPT ;  /* 0x00003fff05057892 */ /* 0x000fe2000f8ec03f */
[C---:B------:R-:W-:Y:S01]  /*14b0*/  LOP3.LUT R85, R10.reuse, 0x8, RZ, 0x3c, !PT ;  /* 0x000000080a557812 */ /* 0x040fe200078e3cff */
[----:B------:R-:W-:Y:S01]  /*14c0*/  VIADD R19, R19, UR6 ;  /* 0x0000000613137c36 */ /* 0x000fe20008000000 */
[----:B------:R-:W-:Y:S01]  /*14d0*/  LOP3.LUT R18, R10, 0x18, RZ, 0x3c, !PT ;  /* 0x000000180a127812 */ /* 0x000fe200078e3cff */
[----:B------:R-:W-:-:S02]  /*14e0*/  UIADD3 UR16, -UR16, UR14, URZ ;  /* 0x0000000e10107290 */ /* 0x000fc4000fffe13f */
[----:B------:R-:W-:Y:S02]  /*14f0*/  ULOP3.LUT UR18, UR4, 0x10000, URZ, 0xfc, !UPT ;  /* 0x0001000004127892 */ /* 0x000fe4000f8efc3f */
[----:B------:R-:W-:-:S12]  /*1500*/  ULOP3.LUT UR19, UR5, 0x10000, URZ, 0xfc, !UPT ;  /* 0x0001000005137892 */ /* 0x000fd8000f8efc3f */
.L_x_104:
[----:B------:R-:W-:Y:S01]  /*1510*/  SHF.L.U32 R10, R84, 0x1f, RZ ;  /* 0x0000001f540a7819 */ /* 0x000fe200000006ff */
[----:B------:R-:W0:Y:S01]  /*1520*/  LDC R11, c[0x0][0x28c] ;  /* 0x0000a300ff0b7b82 */ /* 0x000e220000000800 */
[----:B------:R-:W-:Y:S01]  /*1530*/  UMOV UR4, URZ ;  /* 0x0000003f00047c82 */ /* 0x000fe20008000000 */
[----:B------:R-:W-:Y:S01]  /*1540*/  UMOV UR24, UR15 ;  /* 0x0000000f00187c82 */ /* 0x000fe20008000000 */
[----:B--2---:R-:W2:Y:S01]  /*1550*/  SYNCS.PHASECHK.TRANS64.TRYWAIT P0, [R15+URZ+-0x8], R10 ;  /* 0xfffff80a0f0075a7 */ /* 0x004ea2000800017f */
[----:B0-----:R-:W-:Y:S01]  /*1560*/  ISETP.GE.AND P1, PT, R11, 0x1, PT ;  /* 0x000000010b00780c */ /* 0x001fe20003f26270 */
[----:B--234-:R-:W-:-:S12]  /*1570*/  @!P0 BRA `(.L_x_14) ;  /* 0x0000004c00c08947 */ /* 0x01cfd80003800000 */
.L_x_124:
[----:B------:R-:W-:Y:S01]  /*1580*/  UMOV UR5, URZ ;  /* 0x0000003f00057c82 */ /* 0x000fe20008000000 */
[----:B------:R-:W-:Y:S01]  /*1590*/  UMOV UR6, URZ ;  /* 0x0000003f00067c82 */ /* 0x000fe20008000000 */
[----:B------:R-:W-:Y:S02]  /*15a0*/  CS2R R20, SRZ ;  /* 0x0000000000147805 */ /* 0x000fe4000001ff00 */
[----:B------:R-:W-:Y:S02]  /*15b0*/  CS2R R22, SRZ ;  /* 0x0000000000167805 */ /* 0x000fe4000001ff00 */
[----:B------:R-:W-:Y:S02]  /*15c0*/  CS2R R56, SRZ ;  /* 0x0000000000387805 */ /* 0x000fe4000001ff00 */
[----:B------:R-:W-:Y:S02]  /*15d0*/  CS2R R58, SRZ ;  /* 0x00000000003a7805 */ /* 0x000fe4000001ff00 */
[----:B------:R-:W-:-:S02]  /*15e0*/  CS2R R60, SRZ ;  /* 0x00000000003c7805 */ /* 0x000fc4000001ff00 */
[----:B------:R-:W-:Y:S02]  /*15f0*/  CS2R R62, SRZ ;  /* 0x00000000003e7805 */ /* 0x000fe4000001ff00 */
        /* <DEDUP_REMOVED lines=9> */
[----:B------:R-:W-:Y:S01]  /*1690*/  CS2R R82, SRZ ;  /* 0x0000000000527805 */ /* 0x000fe2000001ff00 */
[----:B------:R-:W-:Y:S01]  /*16a0*/  IMAD.U32 R13, RZ, RZ, UR17 ;  /* 0x00000011ff0d7e24 */ /* 0x000fe2000f8e00ff */
        /* <DEDUP_REMOVED lines=15> */
[----:B------:R-:W-:Y:S01]  /*17a0*/  CS2R R54, SRZ ;  /* 0x0000000000367805 */ /* 0x000fe2000001ff00 */
[----:B------:R-:W-:Y:S06]  /*17b0*/  @!P1 BRA `(.L_x_15) ;  /* 0x0000000400489947 */ /* 0x000fec0003800000 */
[----:B------:R-:W-:-:S06]  /*17c0*/  UISETP.NE.AND UP0, UPT, UR32, 0x3, UPT ;  /* 0x000000032000788c */ /* 0x000fcc000bf05270 */
[----:B------:R-:W-:-:S13]  /*17d0*/  PLOP3.LUT P1, PT, PT, PT, UP0, 0x80, 0x0 ;  /* 0x000000000000781c */ /* 0x000fda0003f2f008 */
[----:B------:R-:W-:Y:S05]  /*17e0*/  @!P1 BRA `(.L_x_16) ;  /* 0x0000000000049947 */ /* 0x000fea0003800000 */
[----:B------:R-:W-:Y:S01]  /*17f0*/  BPT.TRAP 0x1 ;  /* 0x000000040000795c */ /* 0x000fe20000300000 */
.L_x_16:
[----:B------:R-:W-:Y:S01]  /*1800*/  ULEA UR4, UR15, UR12, 0x3 ;  /* 0x0000000c0f047291 */ /* 0x000fe2000f8e183f */
[----:B0-----:R-:W-:-:S05]  /*1810*/  IMAD.U32 R10, RZ, RZ, UR17 ;  /* 0x00000011ff0a7e24 */ /* 0x001fca000f8e00ff */
[----:B------:R-:W-:-:S04]  /*1820*/  SHF.L.U32 R10, R10, 0x1f, RZ ;  /* 0x0000001f0a0a7819 */ /* 0x000fc800000006ff */
[----:B------:R0:W2:Y:S01]  /*1830*/  SYNCS.PHASECHK.TRANS64.TRYWAIT P0, [UR4], R10 ;  /* 0x0000000aff0075a7 */ /* 0x0000a20008000144 */
[----:B------:R-:W-:Y:S05]  /*1840*/  @!P1 BRA `(.L_x_17) ;  /* 0x0000000000049947 */ /* 0x000fea0003800000 */
[----:B------:R-:W-:Y:S01]  /*1850*/  BPT.TRAP 0x1 ;  /* 0x000000040000795c */ /* 0x000fe20000300000 */
.L_x_17:
[----:B--2---:R-:W-:Y:S05]  /*1860*/  @P0 BRA `(.L_x_18) ;  /* 0x0000000000080947 */ /* 0x004fea0003800000 */
[----:B------:R-:W2:Y:S02]  /*1870*/  SYNCS.PHASECHK.TRANS64.TRYWAIT P0, [UR4], R10 ;  /* 0x0000000aff0075a7 */ /* 0x000ea40008000144 */
[----:B--2---:R-:W-:Y:S05]  /*1880*/  @!P0 BRA `(.L_x_19) ;  /* 0x0000004c00108947 */ /* 0x004fea0003800000 */
.L_x_18:
[----:B------:R-:W-:Y:S01]  /*1890*/  ULDC UR5, c[0x0][0x50c] ;  /* 0x0001430000057ab9 */ /* 0x000fe20000000800 */
[----:B------:R-:W-:Y:S01]  /*18a0*/  ULEA UR8, UR15, UR18, 0x7 ;  /* 0x000000120f087291 */ /* 0x000fe2000f8e383f */
[----:B------:R-:W-:Y:S01]  /*18b0*/  WARPGROUP.ARRIVE ;  /* 0x00000000000079c5 */ /* 0x000fe20000000000 */
[----:B------:R-:W-:Y:S01]  /*18c0*/  UISETP.NE.AND UP0, UPT, UR5, 0x1, UPT ;  /* 0x000000010500788c */ /* 0x000fe2000bf05270 */
[----:B------:R-:W-:Y:S01]  /*18d0*/  CS2R R20, SRZ ;  /* 0x0000000000147805 */ /* 0x000fe2000001ff00 */
[----:B------:R-:W-:Y:S01]  /*18e0*/  ULEA UR10, UR15, UR19, 0x7 ;  /* 0x000000130f0a7291 */ /* 0x000fe2000f8e383f */
[----:B------:R-:W-:Y:S01]  /*18f0*/  CS2R R22, SRZ ;  /* 0x0000000000167805 */ /* 0x000fe2000001ff00 */
[----:B------:R-:W-:Y:S01]  /*1900*/  USEL UR5, URZ, 0x1, UP0 ;  /* 0x000000013f057887 */ /* 0x000fe20008000000 */
[----:B------:R-:W-:Y:S01]  /*1910*/  CS2R R56, SRZ ;  /* 0x0000000000387805 */ /* 0x000fe2000001ff00 */
[----:B------:R-:W-:Y:S01]  /*1920*/  UMOV UR9, 0xc0000010 ;  /* 0xc000001000097882 */ /* 0x000fe20000000000 */
[----:B------:R-:W-:Y:S01]  /*1930*/  UMOV UR11, 0xc0000010 ;  /* 0xc0000010000b7882 */ /* 0x000fe20000000000 */
[----:B------:R-:W-:Y:S01]  /*1940*/  UMOV UR4, 0x1 ;  /* 0x0000000100047882 */ /* 0x000fe20000000000 */
[----:B------:R-:W-:-:S02]  /*1950*/  CS2R R58, SRZ ;  /* 0x00000000003a7805 */ /* 0x000fc4000001ff00 */
[----:B------:R-:W-:Y:S01]  /*1960*/  ISETP.NE.AND P0, PT, RZ, UR5, PT ;  /* 0x00000005ff007c0c */ /* 0x000fe2000bf05270 */
[----:B------:R-:W-:Y:S01]  /*1970*/  QGMMA.64x64x32.F32.E4M3.E4M3 R24, gdesc[UR8], RZ, !UPT, gsb0 ;  /* 0x00e00000081879f3 */ /* 0x000fe2000c0008ff */
        /* <DEDUP_REMOVED lines=11> */
[----:B------:R-:W-:Y:S01]  /*1a30*/  CS2R R82, SRZ ;  /* 0x0000000000527805 */ /* 0x000fe2000001ff00 */
[----:B------:R-:W-:Y:S06]  /*1a40*/  @!P0 BRA `(.L_x_20) ;  /* 0x0000000000888947 */ /* 0x000fec0003800000 */
[----:B------:R-:W-:Y:S02]  /*1a50*/  WARPGROUP.DEPBAR.LE gsb0, 0x0 ;  /* 0x00008000000079c5 */ /* 0x000fe40000010000 */
[----:B------:R-:W-:-:S01]  /*1a60*/  FADD R83, RZ, R24 ;  /* 0x00000018ff537221 */ /* 0x000fc20000000000 */
[----:B------:R-:W-:Y:S01]  /*1a70*/  FADD R82, RZ, R25 ;  /* 0x00000019ff527221 */ /* 0x000fe20000000000 */
        /* <DEDUP_REMOVED lines=30> */
[----:B------:R-:W-:-:S06]  /*1c60*/  UMOV UR4, URZ ;  /* 0x0000003f00047c82 */ /* 0x000fcc0008000000 */
.L_x_20:
[----:B------:R-:W-:-:S04]  /*1c70*/  UIADD3 UR24, UR15, 0x1, URZ ;  /* 0x000000010f187890 */ /* 0x000fc8000fffe03f */
[----:B------:R-:W-:-:S04]  /*1c80*/  UISETP.NE.AND UP0, UPT, UR24, 0x2, UPT ;  /* 0x000000021800788c */ /* 0x000fc8000bf05270 */
[----:B------:R-:W-:Y:S02]  /*1c90*/  USEL UR6, URZ, 0x1, UP0 ;  /* 0x000000013f067887 */ /* 0x000fe40008000000 */
[----:B------:R-:W-:Y:S02]  /*1ca0*/  USEL UR24, UR24, URZ, UP0 ;  /* 0x0000003f18187287 */ /* 0x000fe40008000000 */
[----:B------:R-:W-:-:S06]  /*1cb0*/  ULOP3.LUT UR6, UR17, UR6, URZ, 0x3c, !UPT ;  /* 0x0000000611067292 */ /* 0x000fcc000f8e3c3f */
[----:B------:R-:W-:Y:S01]  /*1cc0*/  IMAD.U32 R13, RZ, RZ, UR6 ;  /* 0x00000006ff0d7e24 */ /* 0x000fe2000f8e00ff */
[----:B------:R-:W-:-:S06]  /*1cd0*/  UMOV UR6, 0x1 ;  /* 0x0000000100067882 */ /* 0x000fcc0000000000 */
.L_x_15:
[----:B------:R-:W-:-:S06]  /*1ce0*/  UISETP.GE.AND UP0, UPT, UR16, 0x1, UPT ;  /* 0x000000011000788c */ /* 0x000fcc000bf06270 */
[----:B------:R-:W-:-:S13]  /*1cf0*/  PLOP3.LUT P0, PT, PT, PT, UP0, 0x80, 0x0 ;  /* 0x000000000000781c */ /* 0x000fda0003f0f008 */
[----:B------:R-:W-:Y:S05]  /*1d00*/  @!P0 BRA `(.L_x_21) ;  /* 0x0000000400588947 */ /* 0x000fea0003800000 */
[----:B0-2---:R-:W-:Y:S01]  /*1d10*/  IMAD.U32 R10, RZ, RZ, UR16 ;  /* 0x00000010ff0a7e24 */ /* 0x005fe2000f8e00ff */
[----:B------:R-:W-:Y:S01]  /*1d20*/  UMOV UR25, UR15 ;  /* 0x0000000f00197c82 */ /* 0x000fe20008000000 */
[----:B------:R-:W-:-:S05]  /*1d30*/  ULDC UR26, c[0x0][0x50c] ;  /* 0x00014300001a7ab9 */ /* 0x000fca0000000800 */
.L_x_29:
[----:B------:R-:W-:-:S06]  /*1d40*/  UISETP.NE.AND UP0, UPT, UR32, 0x3, UPT ;  /* 0x000000032000788c */ /* 0x000fcc000bf05270 */
[----:B------:R-:W-:-:S13]  /*1d50*/  PLOP3.LUT P1, PT, PT, PT, UP0, 0x80, 0x0 ;  /* 0x000000000000781c */ /* 0x000fda0003f2f008 */
[----:B0-2---:R-:W-:Y:S05]  /*1d60*/  @!P1 BRA `(.L_x_22) ;  /* 0x0000000000049947 */ /* 0x005fea0003800000 */
[----:B------:R-:W-:Y:S01]  /*1d70*/  BPT.TRAP 0x1 ;  /* 0x000000040000795c */ /* 0x000fe20000300000 */
.L_x_22:
[----:B------:R-:W-:Y:S01]  /*1d80*/  ULEA UR8, UR24, UR12, 0x3 ;  /* 0x0000000c18087291 */ /* 0x000fe2000f8e183f */
[----:B------:R-:W-:-:S08]  /*1d90*/  SHF.L.U32 R11, R13, 0x1f, RZ ;  /* 0x0000001f0d0b7819 */ /* 0x000fd000000006ff */
[----:B------:R0:W2:Y:S01]  /*1da0*/  SYNCS.PHASECHK.TRANS64.TRYWAIT P0, [UR8], R11 ;  /* 0x0000000bff0075a7 */ /* 0x0000a20008000148 */
[----:B------:R-:W-:Y:S05]  /*1db0*/  @!P1 BRA `(.L_x_23) ;  /* 0x0000000000049947 */ /* 0x000fea0003800000 */
[----:B------:R-:W-:Y:S01]  /*1dc0*/  BPT.TRAP 0x1 ;  /* 0x000000040000795c */ /* 0x000fe20000300000 */
.L_x_23:
[----:B--2---:R-:W-:Y:S05]  /*1dd0*/  @P0 BRA `(.L_x_24) ;  /* 0x0000000000080947 */ /* 0x004fea0003800000 */
[----:B------:R-:W2:Y:S02]  /*1de0*/  SYNCS.PHASECHK.TRANS64.TRYWAIT P0, [UR8], R11 ;  /* 0x0000000bff0075a7 */ /* 0x000ea40008000148 */
[----:B--2---:R-:W-:Y:S05]  /*1df0*/  @!P0 BRA `(.L_x_25) ;  /* 0x0000004400cc8947 */ /* 0x004fea0003800000 */
.L_x_24:
[----:B------:R-:W-:Y:S01]  /*1e00*/  UISETP.NE.AND UP0, UPT, UR5, URZ, UPT ;  /* 0x0000003f0500728c */ /* 0x000fe2000bf05270 */
[----:B------:R-:W-:Y:S01]  /*1e10*/  WARPGROUP.ARRIVE ;  /* 0x00000000000079c5 */ /* 0x000fe20000000000 */
[----:B------:R-:W-:Y:S02]  /*1e20*/  ULEA UR8, UR24, UR18, 0x7 ;  /* 0x0000001218087291 */ /* 0x000fe4000f8e383f */
[----:B------:R-:W-:Y:S02]  /*1e30*/  USEL UR6, UR6, URZ, !UP0 ;  /* 0x0000003f06067287 */ /* 0x000fe4000c000000 */
[----:B------:R-:W-:Y:S02]  /*1e40*/  ULEA UR10, UR24, UR19, 0x7 ;  /* 0x00000013180a7291 */ /* 0x000fe4000f8e383f */
[----:B------:R-:W-:Y:S01]  /*1e50*/  UISETP.NE.U32.AND UP0, UPT, UR6, URZ, UPT ;  /* 0x0000003f0600728c */ /* 0x000fe2000bf05070 */
[----:B------:R-:W-:Y:S01]  /*1e60*/  UMOV UR9, 0xc0000010 ;  /* 0xc000001000097882 */ /* 0x000fe20000000000 */
[----:B------:R-:W-:Y:S01]  /*1e70*/  UMOV UR11, 0xc0000010 ;  /* 0xc0000010000b7882 */ /* 0x000fe20000000000 */
[----:B------:R-:W-:-:S08]  /*1e80*/  UIADD3 UR4, UR4, 0x1, URZ ;  /* 0x0000000104047890 */ /* 0x000fd0000fffe03f */
[----:B------:R-:W-:Y:S01]  /*1e90*/  QGMMA.64x64x32.F32.E4M3.E4M3 R24, gdesc[UR8], R24, UP0, gsb0 ;  /* 0x00e00000081879f3 */ /* 0x000fe2000b800818 */
[----:B------:R-:W-:-:S04]  /*1ea0*/  UISETP.NE.AND UP0, UPT, UR4, UR26, UPT ;  /* 0x0000001a0400728c */ /* 0x000fc8000bf05270 */
[----:B------:R-:W-:-:S06]  /*1eb0*/  USEL UR5, URZ, 0x1, UP0 ;  /* 0x000000013f057887 */ /* 0x000fcc0008000000 */
[----:B------:R-:W-:Y:S01]  /*1ec0*/  ISETP.NE.AND P0, PT, RZ, UR5, PT ;  /* 0x00000005ff007c0c */ /* 0x000fe2000bf05270 */
[----:B------:R-:W-:-:S12]  /*1ed0*/  WARPGROUP.DEPBAR.LE gsb0, 0x1 ;  /* 0x00008000000079c5 */ /* 0x000fd80000010100 */
[----:B------:R-:W-:Y:S05]  /*1ee0*/  @!P0 BRA `(.L_x_26) ;  /* 0x0000000000888947 */ /* 0x000fea0003800000 */
[----:B------:R-:W-:Y:S02]  /*1ef0*/  WARPGROUP.DEPBAR.LE gsb0, 0x0 ;  /* 0x00008000000079c5 */ /* 0x000fe40000010000 */
[----:B------:R-:W-:-:S01]  /*1f00*/  FADD R83, R24, R83 ;  /* 0x0000005318537221 */ /* 0x000fc20000000000 */
[----:B------:R-:W-:Y:S01]  /*1f10*/  FADD R82, R25, R82 ;  /* 0x0000005219527221 */ /* 0x000fe20000000000 */
        /* <DEDUP_REMOVED lines=30> */
[----:B------:R-:W-:-:S06]  /*2100*/  UMOV UR4, URZ ;  /* 0x0000003f00047c82 */ /* 0x000fcc0008000000 */
.L_x_26:
[----:B------:R-:W-:Y:S05]  /*2110*/  @!P1 BRA `(.L_x_27) ;  /* 0x0000000000049947 */ /* 0x000fea0003800000 */
[----:B------:R-:W-:Y:S01]  /*2120*/  BPT.TRAP 0x1 ;  /* 0x000000040000795c */ /* 0x000fe20000300000 */
.L_x_27:
[----:B------:R-:W-:Y:S02]  /*2130*/  UISETP.GT.U32.AND UP0, UPT, UR13, 0x1, UPT ;  /* 0x000000010d00788c */ /* 0x000fe4000bf04070 */
[----:B------:R-:W-:-:S04]  /*2140*/  ULEA UR6, UR25, UR12, 0x3 ;  /* 0x0000000c19067291 */ /* 0x000fc8000f8e183f */
[----:B------:R-:W-:Y:S01]  /*2150*/  UIADD3 UR6, UR6, 0x10, URZ ;  /* 0x0000001006067890 */ /* 0x000fe2000fffe03f */
[----:B------:R-:W-:-:S03]  /*2160*/  PLOP3.LUT P0, PT, PT, PT, UP0, 0x80, 0x0 ;  /* 0x000000000000781c */ /* 0x000fc60003f0f008 */
[----:B------:R-:W-:-:S09]  /*2170*/  UPRMT UR6, URZ, 0x654, UR6 ;  /* 0x000006543f067896 */ /* 0x000fd20008000006 */
[----:B------:R-:W-:Y:S01]  /*2180*/  SYNCS.ARRIVE.TRANS64.RED.A1T0 RZ, [UR6], RZ ;  /* 0x000000ffffff79a7 */ /* 0x000fe20008100406 */
[----:B------:R-:W-:Y:S05]  /*2190*/  @P0 BRA `(.L_x_28) ;  /* 0x0000000000040947 */ /* 0x000fea0003800000 */
[----:B------:R-:W-:Y:S01]  /*21a0*/  BPT.TRAP 0x1 ;  /* 0x000000040000795c */ /* 0x000fe20000300000 */
.L_x_28:
[----:B------:R-:W-:Y:S01]  /*21b0*/  UIADD3 UR24, UR24, 0x1, URZ ;  /* 0x0000000118187890 */ /* 0x000fe2000fffe03f */
[C---:B------:R-:W-:Y:S01]  /*21c0*/  ISETP.GT.AND P0, PT, R10.reuse, 0x1, PT ;  /* 0x000000010a00780c */ /* 0x040fe20003f04270 */
[----:B------:R-:W-:Y:S01]  /*21d0*/  UIADD3 UR25, UR25, 0x1, URZ ;  /* 0x0000000119197890 */ /* 0x000fe2000fffe03f */
[----:B------:R-:W-:Y:S01]  /*21e0*/  VIADD R10, R10, 0xffffffff ;  /* 0xffffffff0a0a7836 */ /* 0x000fe20000000000 */
[----:B------:R-:W-:Y:S02]  /*21f0*/  UISETP.NE.AND UP0, UPT, UR24, 0x2, UPT ;  /* 0x000000021800788c */ /* 0x000fe4000bf05270 */
[----:B------:R-:W-:Y:S02]  /*2200*/  UISETP.NE.AND UP1, UPT, UR25, 0x2, UPT ;  /* 0x000000021900788c */ /* 0x000fe4000bf25270 */
[----:B------:R-:W-:Y:S02]  /*2210*/  USEL UR6, URZ, 0x1, UP0 ;  /* 0x000000013f067887 */ /* 0x000fe40008000000 */
[----:B------:R-:W-:-:S02]  /*2220*/  USEL UR24, UR24, URZ, UP0 ;  /* 0x0000003f18187287 */ /* 0x000fc40008000000 */
[----:B------:R-:W-:Y:S02]  /*2230*/  USEL UR25, UR25, URZ, UP1 ;  /* 0x0000003f19197287 */ /* 0x000fe40008800000 */
[----:B------:R-:W-:Y:S01]  /*2240*/  LOP3.LUT R13, R13, UR6, RZ, 0x3c, !PT ;  /* 0x000000060d0d7c12 */ /* 0x000fe2000f8e3cff */
[----:B------:R-:W-:Y:S01]  /*2250*/  UMOV UR6, 0x1 ;  /* 0x0000000100067882 */ /* 0x000fe20000000000 */
[----:B------:R-:W-:Y:S08]  /*2260*/  @P0 BRA `(.L_x_29) ;  /* 0xfffffff800b40947 */ /* 0x000ff0000383ffff */
.L_x_21:
[----:B------:R-:W-:-:S04]  /*2270*/  UISETP.NE.AND UP0, UPT, UR4, URZ, UPT ;  /* 0x0000003f0400728c */ /* 0x000fc8000bf05270 */
[----:B------:R-:W-:-:S06]  /*2280*/  USEL UR4, URZ, 0x1, !UP0 ;  /* 0x000000013f047887 */ /* 0x000fcc000c000000 */
[----:B------:R-:W-:-:S13]  /*2290*/  ISETP.NE.AND P0, PT, RZ, UR4, PT ;  /* 0x00000004ff007c0c */ /* 0x000fda000bf05270 */
[----:B------:R-:W-:Y:S05]  /*22a0*/  @!P0 BRA `(.L_x_30) ;  /* 0x0000000000848947 */ /* 0x000fea0003800000 */
[----:B------:R-:W-:Y:S02]  /*22b0*/  WARPGROUP.DEPBAR.LE gsb0, 0x0 ;  /* 0x00008000000079c5 */ /* 0x000fe40000010000 */
[----:B------:R-:W-:Y:S01]  /*22c0*/  FADD R83, R24, R83 ;  /* 0x0000005318537221 */ /* 0x000fe20000000000 */
        /* <DEDUP_REMOVED lines=30> */
[----:B------:R-:W-:-:S07]  /*24b0*/  FADD R20, R20, R55 ;  /* 0x0000003714147221 */ /* 0x000fce0000000000 */
.L_x_30:
[----:B------:R-:W-:Y:S01]  /*24c0*/  ULDC UR6, c[0x0][0x28c] ;  /* 0x0000a30000067ab9 */ /* 0x000fe20000000800 */
[----:B------:R3:W-:Y:S01]  /*24d0*/  SYNCS.ARRIVE.TRANS64.A1T0 RZ, [R85+UR33], RZ ;  /* 0x000000ff55ff79a7 */ /* 0x0007e20008100021 */
[----:B------:R-:W-:Y:S01]  /*24e0*/  UISETP.GE.AND UP0, UPT, UR6, 0x1, UPT ;  /* 0x000000010600788c */ /* 0x000fe2000bf06270 */
[----:B------:R-:W-:-:S05]  /*24f0*/  WARPGROUP.DEPBAR.LE gsb0, 0x0 ;  /* 0x00008000000079c5 */ /* 0x000fca0000010000 */
[----:B------:R-:W-:-:S13]  /*2500*/  PLOP3.LUT P0, PT, PT, PT, UP0, 0x80, 0x0 ;  /* 0x000000000000781c */ /* 0x000fda0003f0f008 */
[----:B---3--:R-:W-:Y:S05]  /*2510*/  @!P0 BRA `(.L_x_31) ;  /* 0x0000000000388947 */ /* 0x008fea0003800000 */
[----:B------:R-:W-:-:S06]  /*2520*/  UISETP.NE.AND UP0, UPT, UR32, 0x3, UPT ;  /* 0x000000032000788c */ /* 0x000fcc000bf05270 */
[----:B------:R-:W-:-:S13]  /*2530*/  PLOP3.LUT P0, PT, PT, PT, UP0, 0x80, 0x0 ;  /* 0x000000000000781c */ /* 0x000fda0003f0f008 */
[----:B------:R-:W-:Y:S05]  /*2540*/  @!P0 BRA `(.L_x_32) ;  /* 0x0000000000048947 */ /* 0x000fea0003800000 */
[----:B------:R-:W-:Y:S01]  /*2550*/  BPT.TRAP 0x1 ;  /* 0x000000040000795c */ /* 0x000fe20000300000 */
.L_x_32:
[----:B------:R-:W-:Y:S02]  /*2560*/  UIADD3 UR4, UR16, UR15, URZ ;  /* 0x0000000f10047290 */ /* 0x000fe4000fffe03f */
[----:B------:R-:W-:Y:S02]  /*2570*/  UISETP.GT.U32.AND UP0, UPT, UR13, 0x1, UPT ;  /* 0x000000010d00788c */ /* 0x000fe4000bf04070 */
[----:B------:R-:W-:-:S04]  /*2580*/  USHF.L.U32 UR4, UR4, 0x3, URZ ;  /* 0x0000000304047899 */ /* 0x000fc8000800063f */
[----:B------:R-:W-:Y:S01]  /*2590*/  ULOP3.LUT UR4, UR4, 0x8, URZ, 0xc0, !UPT ;  /* 0x0000000804047892 */ /* 0x000fe2000f8ec03f */
[----:B------:R-:W-:-:S03]  /*25a0*/  PLOP3.LUT P0, PT, PT, PT, UP0, 0x80, 0x0 ;  /* 0x000000000000781c */ /* 0x000fc60003f0f008 */
[----:B------:R-:W-:-:S04]  /*25b0*/  UIADD3 UR4, UR12, 0x10, UR4 ;  /* 0x000000100c047890 */ /* 0x000fc8000fffe004 */
[----:B------:R-:W-:-:S09]  /*25c0*/  UPRMT UR4, URZ, 0x654, UR4 ;  /* 0x000006543f047896 */ /* 0x000fd20008000004 */
[----:B------:R-:W-:Y:S01]  /*25d0*/  SYNCS.ARRIVE.TRANS64.RED.A1T0 RZ, [UR4], RZ ;  /* 0x000000ffffff79a7 */ /* 0x000fe20008100404 */
[----:B------:R-:W-:Y:S05]  /*25e0*/  @P0 BRA `(.L_x_31) ;  /* 0x0000000000040947 */ /* 0x000fea0003800000 */
[----:B------:R-:W-:Y:S01]  /*25f0*/  BPT.TRAP 0x1 ;  /* 0x000000040000795c */ /* 0x000fe20000300000 */
.L_x_31:
[----:B0-2---:R-:W-:Y:S01]  /*2600*/  SHF.L.U32 R10, R84, 0x1f, RZ ;  /* 0x0000001f540a7819 */ /* 0x005fe200000006ff */
[----:B------:R-:W-:Y:S01]  /*2610*/  ULEA UR8, UR14, UR15, 0x1 ;  /* 0x0000000f0e087291 */ /* 0x000fe2000f8e083f */
[----:B------:R-:W0:Y:S01]  /*2620*/  LDC R25, c[0x0][0x288] ;  /* 0x0000a200ff197b82 */ /* 0x000e220000000800 */
[----:B------:R-:W-:Y:S01]  /*2630*/  UIADD3 UR4, UR6, 0x3e, URZ ;  /* 0x0000003e06047890 */ /* 0x000fe2000fffe03f */
[----:B------:R-:W-:Y:S01]  /*2640*/  IMAD.SHL.U32 R12, R14, 0x2, RZ ;  /* 0x000000020e0c7824 */ /* 0x000fe200078e00ff */
[----:B------:R-:W-:Y:S02]  /*2650*/  USHF.R.U32.HI UR5, URZ, 0x1, UR8 ;  /* 0x000000013f057899 */ /* 0x000fe40008011608 */
[----:B------:R-:W-:Y:S02]  /*2660*/  UISETP.GT.U32.AND UP0, UPT, UR8, 0x1, UPT ;  /* 0x000000010800788c */ /* 0x000fe4000bf04070 */
[----:B------:R-:W-:Y:S01]  /*2670*/  ULOP3.LUT UR5, UR5, 0x1, URZ, 0xc0, !UPT ;  /* 0x0000000105057892 */ /* 0x000fe2000f8ec03f */
[----:B------:R-:W2:Y:S01]  /*2680*/  SYNCS.PHASECHK.TRANS64.TRYWAIT P0, [R15+URZ+0x8], R10 ;  /* 0x0000080a0f0075a7 */ /* 0x000ea2000800017f */
[----:B------:R-:W-:Y:S01]  /*2690*/  UISETP.LT.U32.AND UP0, UPT, UR4, 0x3f, UP0 ;  /* 0x0000003f0400788c */ /* 0x000fe20008701070 */
[----:B------:R-:W-:Y:S01]  /*26a0*/  SHF.R.S32.HI R13, RZ, 0x1f, R12 ;  /* 0x0000001fff0d7819 */ /* 0x000fe2000001140c */
[----:B------:R-:W-:-:S02]  /*26b0*/  UISETP.NE.U32.AND UP1, UPT, UR5, 0x1, UPT ;  /* 0x000000010500788c */ /* 0x000fc4000bf25070 */
[----:B------:R-:W-:Y:S02]  /*26c0*/  USEL UR5, URZ, 0x1, !UP0 ;  /* 0x000000013f057887 */ /* 0x000fe4000c000000 */
[----:B------:R-:W-:-:S04]  /*26d0*/  UISETP.GT.U32.AND UP1, UPT, UR4, 0x3e, !UP1 ;  /* 0x0000003e0400788c */ /* 0x000fc8000cf24070 */
[----:B------:R-:W-:-:S04]  /*26e0*/  USEL UR4, URZ, 0x1, !UP1 ;  /* 0x000000013f047887 */ /* 0x000fc8000c800000 */
[----:B------:R-:W-:Y:S01]  /*26f0*/  ULOP3.LUT UR17, UR4, UR17, UR5, 0x96, !UPT ;  /* 0x0000001104117292 */ /* 0x000fe2000f8e9605 */
[----:B0-2---:R-:W-:Y:S11]  /*2700*/  @!P0 BRA `(.L_x_33) ;  /* 0x0000003c00a08947 */ /* 0x005ff60003800000 */
.L_x_125:
[----:B------:R-:W-:Y:S01]  /*2710*/  IMAD.SHL.U32 R24, R2, 0x40, RZ ;  /* 0x0000004002187824 */ /* 0x000fe200078e00ff */
[----:B------:R-:W-:Y:S01]  /*2720*/  ULDC UR6, c[0x0][0x284] ;  /* 0x0000a10000067ab9 */ /* 0x000fe20000000800 */
[----:B------:R-:W-:Y:S01]  /*2730*/  IMAD.SHL.U32 R16, R3, 0x40, RZ ;  /* 0x0000004003107824 */ /* 0x000fe200078e00ff */
[----:B------:R-:W-:Y:S01]  /*2740*/  SHF.R.S32.HI R31, RZ, 0x1f, R4 ;  /* 0x0000001fff1f7819 */ /* 0x000fe20000011404 */
[----:B------:R-:W-:Y:S01]  /*2750*/  ULDC.64 UR4, c[0x0][0x5d0] ;  /* 0x0001740000047ab9 */ /* 0x000fe20000000a00 */
[----:B------:R-:W-:Y:S01]  /*2760*/  ISETP.GE.AND P0, PT, R24, UR6, PT ;  /* 0x0000000618007c0c */ /* 0x000fe2000bf06270 */
[----:B0-----:R-:W-:Y:S01]  /*2770*/  IMAD.WIDE.U32 R10, R4, UR4, R12 ;  /* 0x00000004040a7c25 */ /* 0x001fe2000f8e000c */
[----:B------:R-:W-:Y:S01]  /*2780*/  SHF.R.S32.HI R30, RZ, 0x1f, R16 ;  /* 0x0000001fff1e7819 */ /* 0x000fe20000011410 */
[----:B------:R-:W-:Y:S01]  /*2790*/  ULOP3.LUT UR15, UR15, 0x1, URZ, 0xc0, !UPT ;  /* 0x000000010f0f7892 */ /* 0x000fe2000f8ec03f */
[C---:B------:R-:W-:Y:S01]  /*27a0*/  ISETP.GE.OR P0, PT, R16.reuse, R25, P0 ;  /* 0x000000191000720c */ /* 0x040fe20000706670 */
[----:B------:R-:W-:Y:S01]  /*27b0*/  IMAD R3, R31, UR4, RZ ;  /* 0x000000041f037c24 */ /* 0x000fe2000f8e02ff */
[----:B------:R-:W-:-:S03]  /*27c0*/  IADD3 R10, P1, R16, R10, RZ ;  /* 0x0000000a100a7210 */ /* 0x000fc60007f3e0ff */
[----:B------:R-:W-:-:S05]  /*27d0*/  IMAD R3, R4, UR5, R3 ;  /* 0x0000000504037c24 */ /* 0x000fca000f8e0203 */
[----:B------:R-:W-:-:S03]  /*27e0*/  IADD3.X R11, R30, R11, R3, P1, !PT ;  /* 0x0000000b1e0b7210 */ /* 0x000fc60000ffe403 */
[----:B------:R-:W-:Y:S05]  /*27f0*/  @P0 BRA `(.L_x_34) ;  /* 0x0000002400a80947 */ /* 0x000fea0003800000 */
[----:B------:R-:W0:Y:S01]  /*2800*/  LDC.64 R28, c[0x0][0x5c8] ;  /* 0x00017200ff1c7b82 */ /* 0x000e220000000a00 */
[----:B------:R-:W-:Y:S01]  /*2810*/  IMAD.WIDE R26, R2, 0x40, R8 ;  /* 0x00000040021a7825 */ /* 0x000fe200078e0208 */
[----:B------:R-:W-:Y:S01]  /*2820*/  ULDC.64 UR4, c[0x0][0x5c0] ;  /* 0x0001700000047ab9 */ /* 0x000fe20000000a00 */
[----:B------:R-:W-:Y:S02]  /*2830*/  BSSY B0, `(.L_x_34) ;  /* 0x0000266000007945 */ /* 0x000fe40003800000 */
[----:B------:R-:W-:Y:S02]  /*2840*/  IMAD R25, R14, -0x2, R25 ;  /* 0xfffffffe0e197824 */ /* 0x000fe400078e0219 */
[----:B------:R-:W-:Y:S02]  /*2850*/  IMAD.IADD R24, R19, 0x1, -R24 ;  /* 0x0000000113187824 */ /* 0x000fe400078e0a18 */
[----:B------:R-:W-:Y:S02]  /*2860*/  IMAD.IADD R25, R25, 0x1, -R16 ;  /* 0x0000000119197824 */ /* 0x000fe400078e0a10 */
[----:B0-----:R-:W-:-:S02]  /*2870*/  IMAD R2, R27, R28, RZ ;  /* 0x0000001c1b027224 */ /* 0x001fc400078e02ff */
[----:B------:R-:W-:-:S04]  /*2880*/  IMAD.WIDE.U32 R10, R26, R28, R10 ;  /* 0x0000001c1a0a7225 */ /* 0x000fc800078e000a */
[----:B------:R-:W-:Y:S01]  /*2890*/  IMAD R17, R26, R29, R2 ;  /* 0x0000001d1a117224 */ /* 0x000fe200078e0202 */
[----:B------:R-:W-:Y:S02]  /*28a0*/  LEA R3, P0, R28, R10, 0x3 ;  /* 0x0000000a1c037211 */ /* 0x000fe400078018ff */
[----:B------:R-:W-:Y:S01]  /*28b0*/  IADD3 R2, P1, R10, UR4, RZ ;  /* 0x000000040a027c10 */ /* 0x000fe2000ff3e0ff */
[----:B------:R-:W-:Y:S01]  /*28c0*/  IMAD.IADD R17, R11, 0x1, R17 ;  /* 0x000000010b117824 */ /* 0x000fe200078e0211 */
[----:B------:R-:W-:-:S04]  /*28d0*/  IADD3 R10, P2, R3, UR4, RZ ;  /* 0x00000004030a7c10 */ /* 0x000fc8000ff5e0ff */
[----:B------:R-:W-:Y:S02]  /*28e0*/  LEA.HI.X R11, R28, R17, R29, 0x3, P0 ;  /* 0x000000111c0b7211 */ /* 0x000fe400000f1c1d */
[----:B-1---5:R-:W-:Y:S02]  /*28f0*/  FSETP.NEU.AND P0, PT, R7, RZ, PT ;  /* 0x000000ff0700720b */ /* 0x022fe40003f0d000 */
[----:B------:R-:W-:Y:S02]  /*2900*/  IADD3.X R3, R17, UR5, RZ, P1, !PT ;  /* 0x0000000511037c10 */ /* 0x000fe40008ffe4ff */
[----:B------:R-:W-:-:S09]  /*2910*/  IADD3.X R11, R11, UR5, RZ, P2, !PT ;  /* 0x000000050b0b7c10 */ /* 0x000fd200097fe4ff */
[----:B------:R-:W-:Y:S05]  /*2920*/  @!P0 BRA `(.L_x_35) ;  /* 0x0000001c00188947 */ /* 0x000fea0003800000 */
[----:B------:R-:W-:Y:S01]  /*2930*/  ULDC.64 UR4, c[0x0][0x5b8] ;  /* 0x00016e0000047ab9 */ /* 0x000fe20000000a00 */
[----:B------:R-:W-:Y:S01]  /*2940*/  ULDC.64 UR8, c[0x0][0x5a8] ;  /* 0x00016a0000087ab9 */ /* 0x000fe20000000a00 */
[----:B------:R-:W-:Y:S01]  /*2950*/  IMAD.WIDE.U32 R12, R4, UR4, R12 ;  /* 0x00000004040c7c25 */ /* 0x000fe2000f8e000c */
[----:B------:R-:W-:Y:S03]  /*2960*/  BSSY B1, `(.L_x_36) ;  /* 0x0000010000017945 */ /* 0x000fe60003800000 */
[----:B------:R-:W-:Y:S01]  /*2970*/  IMAD R17, R31, UR4, RZ ;  /* 0x000000041f117c24 */ /* 0x000fe2000f8e02ff */
[----:B------:R-:W-:-:S03]  /*2980*/  IADD3 R16, P0, R16, R12, RZ ;  /* 0x0000000c10107210 */ /* 0x000fc60007f1e0ff */
[----:B------:R-:W-:Y:S01]  /*2990*/  IMAD R17, R4, UR5, R17 ;  /* 0x0000000504117c24 */ /* 0x000fe2000f8e0211 */
[----:B------:R-:W-:Y:S01]  /*29a0*/  ULDC.64 UR4, c[0x0][0x5b0] ;  /* 0x00016c0000047ab9 */ /* 0x000fe20000000a00 */
[----:B------:R-:W-:Y:S01]  /*29b0*/  PRMT R4, RZ, 0x7610, R4 ;  /* 0x00007610ff047816 */ /* 0x000fe20000000004 */
[----:B------:R-:W-:Y:S02]  /*29c0*/  IMAD R29, R27, UR4, RZ ;  /* 0x000000041b1d7c24 */ /* 0x000fe4000f8e02ff */
[----:B------:R-:W-:Y:S02]  /*29d0*/  IADD3.X R17, R30, R13, R17, P0, !PT ;  /* 0x0000000d1e117210 */ /* 0x000fe400007fe411 */
[----:B------:R-:W-:Y:S01]  /*29e0*/  ISETP.GE.AND P0, PT, R25, 0x1, PT ;  /* 0x000000011900780c */ /* 0x000fe20003f06270 */
[C---:B------:R-:W-:Y:S02]  /*29f0*/  IMAD R29, R26.reuse, UR5, R29 ;  /* 0x000000051a1d7c24 */ /* 0x040fe4000f8e021d */
[----:B------:R-:W-:Y:S01]  /*2a00*/  IMAD.WIDE.U32 R12, R26, UR4, R16 ;  /* 0x000000041a0c7c25 */ /* 0x000fe2000f8e0010 */
[----:B------:R-:W-:-:S02]  /*2a10*/  ISETP.LT.OR P2, PT, R24, 0x1, !P0 ;  /* 0x000000011800780c */ /* 0x000fc40004741670 */
[----:B------:R-:W-:-:S04]  /*2a20*/  IADD3 R12, P1, R12, UR8, RZ ;  /* 0x000000080c0c7c10 */ /* 0x000fc8000ff3e0ff */
[----:B------:R-:W-:-:S07]  /*2a30*/  IADD3.X R13, R13, UR9, R29, P1, !PT ;  /* 0x000000090d0d7c10 */ /* 0x000fce0008ffe41d */
[----:B------:R-:W-:Y:S05]  /*2a40*/  @P2 BRA `(.L_x_37) ;  /* 0x0000000000042947 */ /* 0x000fea0003800000 */
[----:B------:R0:W5:Y:S02]  /*2a50*/  LDG.E.U8 R4, desc[UR22][R12.64] ;  /* 0x000000160c047981 */ /* 0x000164000c1e1100 */
.L_x_37:
[----:B------:R-:W-:Y:S05]  /*2a60*/  BSYNC B1 ;  /* 0x0000000000017941 */ /* 0x000fea0003800000 */
.L_x_36:
[----:B-----5:R-:W-:Y:S01]  /*2a70*/  LOP3.LUT R4, R4, 0xff, RZ, 0xc0, !PT ;  /* 0x000000ff04047812 */ /* 0x020fe200078ec0ff */
[----:B------:R-:W-:Y:S01]  /*2a80*/  BSSY B1, `(.L_x_38) ;  /* 0x000000c000017945 */ /* 0x000fe20003800000 */
[----:B------:R-:W-:Y:S02]  /*2a90*/  ISETP.GE.AND P1, PT, R25, 0x2, PT ;  /* 0x000000021900780c */ /* 0x000fe40003f26270 */
[----:B------:R-:W-:Y:S02]  /*2aa0*/  F2FP.F16.E4M3.UNPACK_B R4, R4 ;  /* 0x00000004ff04723e */ /* 0x000fe400020006ff */
[----:B------:R-:W-:-:S03]  /*2ab0*/  ISETP.LT.OR P3, PT, R24, 0x1, !P1 ;  /* 0x000000011800780c */ /* 0x000fc60004f61670 */
[----:B------:R-:W-:-:S05]  /*2ac0*/  HADD2.F32 R4, -RZ, R4.H0_H0 ;  /* 0x20000004ff047230 */ /* 0x000fca0000004100 */
[----:B------:R-:W-:-:S04]  /*2ad0*/  FMUL R4, R4, R7 ;  /* 0x0000000704047220 */ /* 0x000fc80000400000 */
[----:B------:R-:W-:-:S05]  /*2ae0*/  FFMA R4, R83, R6, R4 ;  /* 0x0000000653047223 */ /* 0x000fca0000000004 */
[----:B------:R-:W-:Y:S02]  /*2af0*/  F2FP.SATFINITE.E4M3.F32.PACK_AB_MERGE_C R29, RZ, R4, RZ ;  /* 0x00000004ff1d723e */ /* 0x000fe400048070ff */
[----:B------:R-:W-:-:S03]  /*2b00*/  PRMT R4, RZ, 0x7610, R4 ;  /* 0x00007610ff047816 */ /* 0x000fc60000000004 */
[----:B------:R1:W-:Y:S01]  /*2b10*/  @!P2 STG.E.U8 desc[UR22][R2.64], R29 ;  /* 0x0000001d0200a986 */ /* 0x0003e2000c101116 */
[----:B------:R-:W-:Y:S05]  /*2b20*/  @P3 BRA `(.L_x_39) ;  /* 0x0000000000043947 */ /* 0x000fea0003800000 */
[----:B------:R2:W5:Y:S02]  /*2b30*/  LDG.E.U8 R4, desc[UR22][R12.64+0x1] ;  /* 0x000001160c047981 */ /* 0x000564000c1e1100 */
.L_x_39:
[----:B------:R-:W-:Y:S05]  /*2b40*/  BSYNC B1 ;  /* 0x0000000000017941 */ /* 0x000fea0003800000 */
.L_x_38:
[----:B-----5:R-:W-:Y:S01]  /*2b50*/  LOP3.LUT R4, R4, 0xff, RZ, 0xc0, !PT ;  /* 0x000000ff04047812 */ /* 0x020fe200078ec0ff */
[----:B------:R-:W-:Y:S01]  /*2b60*/  BSSY B1, `(.L_x_40) ;  /* 0x0000012000017945 */ /* 0x000fe20003800000 */
[----:B-1----:R-:W-:Y:S02]  /*2b70*/  IADD3 R29, P2, R26, 0x8, RZ ;  /* 0x000000081a1d7810 */ /* 0x002fe40007f5e0ff */
[----:B------:R-:W-:Y:S02]  /*2b80*/  F2FP.F16.E4M3.UNPACK_B R4, R4 ;  /* 0x00000004ff04723e */ /* 0x000fe400020006ff */
[----:B------:R-:W-:Y:S01]  /*2b90*/  ISETP.LT.OR P0, PT, R24, 0x9, !P0 ;  /* 0x000000091800780c */ /* 0x000fe20004701670 */
[----:B------:R-:W-:Y:S02]  /*2ba0*/  IMAD.X R26, RZ, RZ, R27, P2 ;  /* 0x000000ffff1a7224 */ /* 0x000fe400010e061b */
[----:B------:R-:W-:Y:S02]  /*2bb0*/  HADD2.F32 R4, -RZ, R4.H0_H0 ;  /* 0x20000004ff047230 */ /* 0x000fe40000004100 */
[----:B------:R-:W-:-:S02]  /*2bc0*/  IMAD R26, R26, UR4, RZ ;  /* 0x000000041a1a7c24 */ /* 0x000fc4000f8e02ff */
[----:B------:R-:W-:-:S04]  /*2bd0*/  IMAD.WIDE.U32 R16, R29, UR4, R16 ;  /* 0x000000041d107c25 */ /* 0x000fc8000f8e0010 */
[----:B------:R-:W-:Y:S01]  /*2be0*/  FMUL R27, R4, R7 ;  /* 0x00000007041b7220 */ /* 0x000fe20000400000 */
[----:B------:R-:W-:Y:S01]  /*2bf0*/  PRMT R4, RZ, 0x7610, R4 ;  /* 0x00007610ff047816 */ /* 0x000fe20000000004 */
[----:B------:R-:W-:Y:S02]  /*2c00*/  IMAD R29, R29, UR5, R26 ;  /* 0x000000051d1d7c24 */ /* 0x000fe4000f8e021a */
[----:B------:R-:W-:Y:S01]  /*2c10*/  FFMA R27, R82, R6, R27 ;  /* 0x00000006521b7223 */ /* 0x000fe2000000001b */
[----:B------:R-:W-:-:S04]  /*2c20*/  IADD3 R16, P2, R16, UR8, RZ ;  /* 0x0000000810107c10 */ /* 0x000fc8000ff5e0ff */
[----:B------:R-:W-:Y:S02]  /*2c30*/  F2FP.SATFINITE.E4M3.F32.PACK_AB_MERGE_C R27, RZ, R27, RZ ;  /* 0x0000001bff1b723e */ /* 0x000fe400048070ff */
[----:B------:R-:W-:-:S03]  /*2c40*/  IADD3.X R17, R17, UR9, R29, P2, !PT ;  /* 0x0000000911117c10 */ /* 0x000fc600097fe41d */
[----:B------:R1:W-:Y:S01]  /*2c50*/  @!P3 STG.E.U8 desc[UR22][R2.64+0x1], R27 ;  /* 0x0000011b0200b986 */ /* 0x0003e2000c101116 */
[----:B------:R-:W-:Y:S05]  /*2c60*/  @P0 BRA `(.L_x_41) ;  /* 0x0000000000040947 */ /* 0x000fea0003800000 */
[----:B------:R3:W5:Y:S02]  /*2c70*/  LDG.E.U8 R4, desc[UR22][R16.64] ;  /* 0x0000001610047981 */ /* 0x000764000c1e1100 */
.L_x_41:
[----:B------:R-:W-:Y:S05]  /*2c80*/  BSYNC B1 ;  /* 0x0000000000017941 */ /* 0x000fea0003800000 */
.L_x_40:
[----:B-----5:R-:W-:Y:S01]  /*2c90*/  LOP3.LUT R4, R4, 0xff, RZ, 0xc0, !PT ;  /* 0x000000ff04047812 */ /* 0x020fe200078ec0ff */
[----:B------:R-:W-:Y:S01]  /*2ca0*/  BSSY B1, `(.L_x_42) ;  /* 0x000000b000017945 */ /* 0x000fe20003800000 */
[----:B------:R-:W-:Y:S02]  /*2cb0*/  ISETP.LT.OR P1, PT, R24, 0x9, !P1 ;  /* 0x000000091800780c */ /* 0x000fe40004f21670 */
[----:B------:R-:W-:-:S05]  /*2cc0*/  F2FP.F16.E4M3.UNPACK_B R4, R4 ;  /* 0x00000004ff04723e */ /* 0x000fca00020006ff */
[----:B------:R-:W-:-:S05]  /*2cd0*/  HADD2.F32 R4, -RZ, R4.H0_H0 ;  /* 0x20000004ff047230 */ /* 0x000fca0000004100 */
[----:B------:R-:W-:-:S04]  /*2ce0*/  FMUL R4, R4, R7 ;  /* 0x0000000704047220 */ /* 0x000fc80000400000 */
[----:B------:R-:W-:-:S05]  /*2cf0*/  FFMA R4, R81, R6, R4 ;  /* 0x0000000651047223 */ /* 0x000fca0000000004 */
[----:B-1----:R-:W-:Y:S02]  /*2d00*/  F2FP.SATFINITE.E4M3.F32.PACK_AB_MERGE_C R27, RZ, R4, RZ ;  /* 0x00000004ff1b723e */ /* 0x002fe400048070ff */
[----:B------:R-:W-:-:S03]  /*2d10*/  PRMT R4, RZ, 0x7610, R4 ;  /* 0x00007610ff047816 */ /* 0x000fc60000000004 */
[----:B------:R1:W-:Y:S01]  /*2d20*/  @!P0 STG.E.U8 desc[UR22][R10.64], R27 ;  /* 0x0000001b0a008986 */ /* 0x0003e2000c101116 */
[----:B------:R-:W-:Y:S05]  /*2d30*/  @P1 BRA `(.L_x_43) ;  /* 0x0000000000041947 */ /* 0x000fea0003800000 */
[----:B------:R4:W5:Y:S02]  /*2d40*/  LDG.E.U8 R4, desc[UR22][R16.64+0x1] ;  /* 0x0000011610047981 */ /* 0x000964000c1e1100 */
.L_x_43:
[----:B------:R-:W-:Y:S05]  /*2d50*/  BSYNC B1 ;  /* 0x0000000000017941 */ /* 0x000fea0003800000 */
.L_x_42:
[----:B-----5:R-:W-:Y:S01]  /*2d60*/  LOP3.LUT R4, R4, 0xff, RZ, 0xc0, !PT ;  /* 0x000000ff04047812 */ /* 0x020fe200078ec0ff */
[----:B------:R-:W-:Y:S01]  /*2d70*/  BSSY B1, `(.L_x_44) ;  /* 0x000000c000017945 */ /* 0x000fe20003800000 */
[----:B------:R-:W-:Y:S02]  /*2d80*/  ISETP.GE.AND P0, PT, R25, 0x9, PT ;  /* 0x000000091900780c */ /* 0x000fe40003f06270 */
[----:B------:R-:W-:Y:S02]  /*2d90*/  F2FP.F16.E4M3.UNPACK_B R4, R4 ;  /* 0x00000004ff04723e */ /* 0x000fe400020006ff */
[----:B------:R-:W-:-:S03]  /*2da0*/  ISETP.LT.OR P2, PT, R24, 0x1, !P0 ;  /* 0x000000011800780c */ /* 0x000fc60004741670 */
[----:B------:R-:W-:-:S05]  /*2db0*/  HADD2.F32 R4, -RZ, R4.H0_H0 ;  /* 0x20000004ff047230 */ /* 0x000fca0000004100 */
[----:B-1----:R-:W-:Y:S01]  /*2dc0*/  FMUL R27, R4, R7 ;  /* 0x00000007041b7220 */ /* 0x002fe20000400000 */
[----:B------:R-:W-:-:S03]  /*2dd0*/  PRMT R4, RZ, 0x7610, R4 ;  /* 0x00007610ff047816 */ /* 0x000fc60000000004 */
[----:B------:R-:W-:-:S05]  /*2de0*/  FFMA R27, R80, R6, R27 ;  /* 0x00000006501b7223 */ /* 0x000fca000000001b */
[----:B------:R-:W-:-:S05]  /*2df0*/  F2FP.SATFINITE.E4M3.F32.PACK_AB_MERGE_C R27, RZ, R27, RZ ;  /* 0x0000001bff1b723e */ /* 0x000fca00048070ff */
[----:B------:R1:W-:Y:S01]  /*2e00*/  @!P1 STG.E.U8 desc[UR22][R10.64+0x1], R27 ;  /* 0x0000011b0a009986 */ /* 0x0003e2000c101116 */
[----:B------:R-:W-:Y:S05]  /*2e10*/  @P2 BRA `(.L_x_45) ;  /* 0x0000000000042947 */ /* 0x000fea0003800000 */
[----:B------:R0:W5:Y:S02]  /*2e20*/  LDG.E.U8 R4, desc[UR22][R12.64+0x8] ;  /* 0x000008160c047981 */ /* 0x000164000c1e1100 */
.L_x_45:
[----:B------:R-:W-:Y:S05]  /*2e30*/  BSYNC B1 ;  /* 0x0000000000017941 */ /* 0x000fea0003800000 */
.L_x_44:
        /* <DEDUP_REMOVED lines=13> */
.L_x_47:
[----:B------:R-:W-:Y:S05]  /*2f10*/  BSYNC B1 ;  /* 0x0000000000017941 */ /* 0x000fea0003800000 */
.L_x_46:
[----:B-----5:R-:W-:Y:S01]  /*2f20*/  LOP3.LUT R4, R4, 0xff, RZ, 0xc0, !PT ;  /* 0x000000ff04047812 */ /* 0x020fe200078ec0ff */
[----:B------:R-:W-:Y:S01]  /*2f30*/  BSSY B1, `(.L_x_48) ;  /* 0x000000b000017945 */ /* 0x000fe20003800000 */
[----:B------:R-:W-:Y:S02]  /*2f40*/  ISETP.LT.OR P0, PT, R24, 0x9, !P0 ;  /* 0x000000091800780c */ /* 0x000fe40004701670 */
[----:B------:R-:W-:-:S05]  /*2f50*/  F2FP.F16.E4M3.UNPACK_B R4, R4 ;  /* 0x00000004ff04723e */ /* 0x000fca00020006ff */
        /* <DEDUP_REMOVED lines=8> */
.L_x_49:
[----:B------:R-:W-:Y:S05]  /*2fe0*/  BSYNC B1 ;  /* 0x0000000000017941 */ /* 0x000fea0003800000 */
.L_x_48:
        /* <DEDUP_REMOVED lines=12> */
.L_x_51:
[----:B------:R-:W-:Y:S05]  /*30b0*/  BSYNC B1 ;  /* 0x0000000000017941 */ /* 0x000fea0003800000 */
.L_x_50:
        /* <DEDUP_REMOVED lines=13> */
.L_x_53:
[----:B------:R-:W-:Y:S05]  /*3190*/  BSYNC B1 ;  /* 0x0000000000017941 */ /* 0x000fea0003800000 */
.L_x_52:
        /* <DEDUP_REMOVED lines=13> */
.L_x_55:
[----:B------:R-:W-:Y:S05]  /*3270*/  BSYNC B1 ;  /* 0x0000000000017941 */ /* 0x000fea0003800000 */
.L_x_54:
        /* <DEDUP_REMOVED lines=12> */
.L_x_57:
[----:B------:R-:W-:Y:S05]  /*3340*/  BSYNC B1 ;  /* 0x0000000000017941 */ /* 0x000fea0003800000 */
.L_x_56:
        /* <DEDUP_REMOVED lines=12> */
.L_x_59:
[----:B------:R-:W-:Y:S05]  /*3410*/  BSYNC B1 ;  /* 0x0000000000017941 */ /* 0x000fea0003800000 */
.L_x_58:
        /* <DEDUP_REMOVED lines=13> */
.L_x_61:
[----:B------:R-:W-:Y:S05]  /*34f0*/  BSYNC B1 ;  /* 0x0000000000017941 */ /* 0x000fea0003800000 */
.L_x_60:
        /* <DEDUP_REMOVED lines=13> */
.L_x_63:
[----:B------:R-:W-:Y:S05]  /*35d0*/  BSYNC B1 ;  /* 0x0000000000017941 */ /* 0x000fea0003800000 */
.L_x_62:
        /* <DEDUP_REMOVED lines=12> */
.L_x_65:
[----:B------:R-:W-:Y:S05]  /*36a0*/  BSYNC B1 ;  /* 0x0000000000017941 */ /* 0x000fea0003800000 */
.L_x_64:
        /* <DEDUP_REMOVED lines=12> */
.L_x_67:
[----:B------:R-:W-:Y:S05]  /*3770*/  BSYNC B1 ;  /* 0x0000000000017941 */ /* 0x000fea0003800000 */
.L_x_66:
        /* <DEDUP_REMOVED lines=13> */
.L_x_69:
[----:B------:R-:W-:Y:S05]  /*3850*/  BSYNC B1 ;  /* 0x0000000000017941 */ /* 0x000fea0003800000 */
.L_x_68:
        /* <DEDUP_REMOVED lines=13> */
.L_x_71:
[----:B------:R-:W-:Y:S05]  /*3930*/  BSYNC B1 ;  /* 0x0000000000017941 */ /* 0x000fea0003800000 */
.L_x_70:
        /* <DEDUP_REMOVED lines=12> */
.L_x_73:
[----:B------:R-:W-:Y:S05]  /*3a00*/  BSYNC B1 ;  /* 0x0000000000017941 */ /* 0x000fea0003800000 */
.L_x_72:
        /* <DEDUP_REMOVED lines=12> */
.L_x_75:
[----:B------:R-:W-:Y:S05]  /*3ad0*/  BSYNC B1 ;  /* 0x0000000000017941 */ /* 0x000fea0003800000 */
.L_x_74:
        /* <DEDUP_REMOVED lines=13> */
.L_x_77:
[----:B------:R-:W-:Y:S05]  /*3bb0*/  BSYNC B1 ;  /* 0x0000000000017941 */ /* 0x000fea0003800000 */
.L_x_76:
        /* <DEDUP_REMOVED lines=13> */
.L_x_79:
[----:B------:R-:W-:Y:S05]  /*3c90*/  BSYNC B1 ;  /* 0x0000000000017941 */ /* 0x000fea0003800000 */
.L_x_78:
        /* <DEDUP_REMOVED lines=12> */
.L_x_81:
[----:B------:R-:W-:Y:S05]  /*3d60*/  BSYNC B1 ;  /* 0x0000000000017941 */ /* 0x000fea0003800000 */
.L_x_80:
        /* <DEDUP_REMOVED lines=12> */
.L_x_83:
[----:B------:R-:W-:Y:S05]  /*3e30*/  BSYNC B1 ;  /* 0x0000000000017941 */ /* 0x000fea0003800000 */
.L_x_82:
        /* <DEDUP_REMOVED lines=13> */
.L_x_85:
[----:B------:R-:W-:Y:S05]  /*3f10*/  BSYNC B1 ;  /* 0x0000000000017941 */ /* 0x000fea0003800000 */
.L_x_84:
        /* <DEDUP_REMOVED lines=13> */
.L_x_87:
[----:B------:R-:W-:Y:S05]  /*3ff0*/  BSYNC B1 ;  /* 0x0000000000017941 */ /* 0x000fea0003800000 */
.L_x_86:
        /* <DEDUP_REMOVED lines=12> */
.L_x_89:
[----:B------:R-:W-:Y:S05]  /*40c0*/  BSYNC B1 ;  /* 0x0000000000017941 */ /* 0x000fea0003800000 */
.L_x_88:
        /* <DEDUP_REMOVED lines=12> */
.L_x_91:
[----:B------:R-:W-:Y:S05]  /*4190*/  BSYNC B1 ;  /* 0x0000000000017941 */ /* 0x000fea0003800000 */
.L_x_90:
        /* <DEDUP_REMOVED lines=13> */
.L_x_93:
[----:B------:R-:W-:Y:S05]  /*4270*/  BSYNC B1 ;  /* 0x0000000000017941 */ /* 0x000fea0003800000 */
.L_x_92:
        /* <DEDUP_REMOVED lines=13> */
.L_x_95:
[----:B------:R-:W-:Y:S05]  /*4350*/  BSYNC B1 ;  /* 0x0000000000017941 */ /* 0x000fea0003800000 */
.L_x_94:
[----:B-----5:R-:W-:Y:S01]  /*4360*/  LOP3.LUT R4, R4, 0xff, RZ, 0xc0, !PT ;  /* 0x000000ff04047812 */ /* 0x020fe200078ec0ff */
[----:B------:R-:W-:Y:S01]  /*4370*/  BSSY B1, `(.L_x_96) ;  /* 0x000000b000017945 */ /* 0x000fe20003800000 */
[----:B------:R-:W-:Y:S02]  /*4380*/  ISETP.LT.OR P0, PT, R24, 0x9, !P0 ;  /* 0x000000091800780c */ /* 0x000fe40004701670 */
[----:B------:R-:W-:-:S05]  /*4390*/  F2FP.F16.E4M3.UNPACK_B R4, R4 ;  /* 0x00000004ff04723e */ /* 0x000fca00020006ff */
[----:B------:R-:W-:-:S05]  /*43a0*/  HADD2.F32 R4, -RZ, R4.H0_H0 ;  /* 0x20000004ff047230 */ /* 0x000fca0000004100 */
[----:B0-2---:R-:W-:Y:S01]  /*43b0*/  FMUL R13, R4, R7 ;  /* 0x00000007040d7220 */ /* 0x005fe20000400000 */
[----:B------:R-:W-:-:S03]  /*43c0*/  PRMT R4, RZ, 0x7610, R4 ;  /* 0x00007610ff047816 */ /* 0x000fc60000000004 */
[----:B------:R-:W-:-:S05]  /*43d0*/  FFMA R13, R22, R6, R13 ;  /* 0x00000006160d7223 */ /* 0x000fca000000000d */
[----:B------:R-:W-:-:S05]  /*43e0*/  F2FP.SATFINITE.E4M3.F32.PACK_AB_MERGE_C R13, RZ, R13, RZ ;  /* 0x0000000dff0d723e */ /* 0x000fca00048070ff */
[----:B------:R0:W-:Y:S01]  /*43f0*/  @!P3 STG.E.U8 desc[UR22][R2.64+0x39], R13 ;  /* 0x0000390d0200b986 */ /* 0x0001e2000c101116 */
[----:B------:R-:W-:Y:S05]  /*4400*/  @P0 BRA `(.L_x_97) ;  /* 0x0000000000040947 */ /* 0x000fea0003800000 */
[----:B------:R2:W5:Y:S02]  /*4410*/  LDG.E.U8 R4, desc[UR22][R16.64+0x38] ;  /* 0x0000381610047981 */ /* 0x000564000c1e1100 */
.L_x_97:
[----:B------:R-:W-:Y:S05]  /*4420*/  BSYNC B1 ;  /* 0x0000000000017941 */ /* 0x000fea0003800000 */
.L_x_96:
[----:B-----5:R-:W-:Y:S01]  /*4430*/  LOP3.LUT R4, R4, 0xff, RZ, 0xc0, !PT ;  /* 0x000000ff04047812 */ /* 0x020fe200078ec0ff */
[----:B------:R-:W-:Y:S01]  /*4440*/  BSSY B1, `(.L_x_98) ;  /* 0x000000b000017945 */ /* 0x000fe20003800000 */
[----:B------:R-:W-:Y:S02]  /*4450*/  ISETP.LT.OR P1, PT, R24, 0x9, !P1 ;  /* 0x000000091800780c */ /* 0x000fe40004f21670 */
[----:B------:R-:W-:Y:S02]  /*4460*/  F2FP.F16.E4M3.UNPACK_B R4, R4 ;  /* 0x00000004ff04723e */ /* 0x000fe400020006ff */
[----:B0-----:R-:W-:-:S03]  /*4470*/  PRMT R2, RZ, 0x7610, R2 ;  /* 0x00007610ff027816 */ /* 0x001fc60000000002 */
[----:B------:R-:W-:-:S05]  /*4480*/  HADD2.F32 R4, -RZ, R4.H0_H0 ;  /* 0x20000004ff047230 */ /* 0x000fca0000004100 */
[----:B------:R-:W-:-:S04]  /*4490*/  FMUL R4, R4, R7 ;  /* 0x0000000704047220 */ /* 0x000fc80000400000 */
[----:B------:R-:W-:-:S05]  /*44a0*/  FFMA R4, R21, R6, R4 ;  /* 0x0000000615047223 */ /* 0x000fca0000000004 */
[----:B------:R-:W-:-:S05]  /*44b0*/  F2FP.SATFINITE.E4M3.F32.PACK_AB_MERGE_C R3, RZ, R4, RZ ;  /* 0x00000004ff03723e */ /* 0x000fca00048070ff */
[----:B------:R0:W-:Y:S01]  /*44c0*/  @!P0 STG.E.U8 desc[UR22][R10.64+0x38], R3 ;  /* 0x000038030a008986 */ /* 0x0001e2000c101116 */
[----:B------:R-:W-:Y:S05]  /*44d0*/  @P1 BRA `(.L_x_99) ;  /* 0x0000000000041947 */ /* 0x000fea0003800000 */
[----:B------:R0:W5:Y:S02]  /*44e0*/  LDG.E.U8 R2, desc[UR22][R16.64+0x39] ;  /* 0x0000391610027981 */ /* 0x000164000c1e1100 */
.L_x_99:
[----:B------:R-:W-:Y:S05]  /*44f0*/  BSYNC B1 ;  /* 0x0000000000017941 */ /* 0x000fea0003800000 */
.L_x_98:
[----:B------:R-:W-:Y:S05]  /*4500*/  @P1 BRA `(.L_x_100) ;  /* 0x0000000800601947 */ /* 0x000fea0003800000 */
[----:B-----5:R-:W-:-:S04]  /*4510*/  LOP3.LUT R2, R2, 0xff, RZ, 0xc0, !PT ;  /* 0x000000ff02027812 */ /* 0x020fc800078ec0ff */
[----:B------:R-:W-:-:S05]  /*4520*/  F2FP.F16.E4M3.UNPACK_B R2, R2 ;  /* 0x00000002ff02723e */ /* 0x000fca00020006ff */
[----:B------:R-:W-:-:S05]  /*4530*/  HADD2.F32 R2, -RZ, R2.H0_H0 ;  /* 0x20000002ff027230 */ /* 0x000fca0000004100 */
[----:B0-----:R-:W-:-:S04]  /*4540*/  FMUL R3, R2, R7 ;  /* 0x0000000702037220 */ /* 0x001fc80000400000 */
[----:B------:R-:W-:-:S05]  /*4550*/  FFMA R3, R20, R6, R3 ;  /* 0x0000000614037223 */ /* 0x000fca0000000003 */
[----:B------:R-:W-:-:S05]  /*4560*/  F2FP.SATFINITE.E4M3.F32.PACK_AB_MERGE_C R3, RZ, R3, RZ ;  /* 0x00000003ff03723e */ /* 0x000fca00048070ff */
[----:B------:R0:W-:Y:S01]  /*4570*/  STG.E.U8 desc[UR22][R10.64+0x39], R3 ;  /* 0x000039030a007986 */ /* 0x0001e2000c101116 */
[----:B------:R-:W-:Y:S05]  /*4580*/  BRA `(.L_x_100) ;  /* 0x0000000800407947 */ /* 0x000fea0003800000 */
.L_x_35:
[----:B------:R-:W-:Y:S01]  /*4590*/  ISETP.GE.AND P0, PT, R25, 0x1, PT ;  /* 0x000000011900780c */ /* 0x000fe20003f06270 */
[-C--:B------:R-:W-:Y:S01]  /*45a0*/  FMUL R83, R83, R6.reuse ;  /* 0x0000000653537220 */ /* 0x080fe20000400000 */
[----:B------:R-:W-:Y:S01]  /*45b0*/  ISETP.GE.AND P1, PT, R25, 0x2, PT ;  /* 0x000000021900780c */ /* 0x000fe20003f26270 */
[-C--:B------:R-:W-:Y:S01]  /*45c0*/  FMUL R82, R82, R6.reuse ;  /* 0x0000000652527220 */ /* 0x080fe20000400000 */
[C---:B------:R-:W-:Y:S01]  /*45d0*/  ISETP.LT.OR P2, PT, R24.reuse, 0x1, !P0 ;  /* 0x000000011800780c */ /* 0x040fe20004741670 */
[-C--:B------:R-:W-:Y:S01]  /*45e0*/  FMUL R81, R81, R6.reuse ;  /* 0x0000000651517220 */ /* 0x080fe20000400000 */
[----:B------:R-:W-:Y:S01]  /*45f0*/  ISETP.LT.OR P3, PT, R24, 0x1, !P1 ;  /* 0x000000011800780c */ /* 0x000fe20004f61670 */
[-C--:B------:R-:W-:Y:S01]  /*4600*/  FMUL R80, R80, R6.reuse ;  /* 0x0000000650507220 */ /* 0x080fe20000400000 */
[----:B------:R-:W-:Y:S01]  /*4610*/  ISETP.LT.OR P0, PT, R24, 0x9, !P0 ;  /* 0x000000091800780c */ /* 0x000fe20004701670 */
[-C--:B------:R-:W-:Y:S01]  /*4620*/  FMUL R79, R79, R6.reuse ;  /* 0x000000064f4f7220 */ /* 0x080fe20000400000 */
[----:B------:R-:W-:Y:S01]  /*4630*/  F2FP.SATFINITE.E4M3.F32.PACK_AB_MERGE_C R83, RZ, R83, RZ ;  /* 0x00000053ff53723e */ /* 0x000fe200048070ff */
[----:B------:R-:W-:Y:S01]  /*4640*/  FMUL R78, R78, R6 ;  /* 0x000000064e4e7220 */ /* 0x000fe20000400000 */
[----:B------:R-:W-:Y:S01]  /*4650*/  F2FP.SATFINITE.E4M3.F32.PACK_AB_MERGE_C R13, RZ, R82, RZ ;  /* 0x00000052ff0d723e */ /* 0x000fe200048070ff */
[-C--:B------:R-:W-:Y:S01]  /*4660*/  FMUL R76, R76, R6.reuse ;  /* 0x000000064c4c7220 */ /* 0x080fe20000400000 */
[----:B------:R-:W-:Y:S01]  /*4670*/  F2FP.SATFINITE.E4M3.F32.PACK_AB_MERGE_C R81, RZ, R81, RZ ;  /* 0x00000051ff51723e */ /* 0x000fe200048070ff */
[-C--:B------:R-:W-:Y:S01]  /*4680*/  FMUL R77, R77, R6.reuse ;  /* 0x000000064d4d7220 */ /* 0x080fe20000400000 */
[----:B------:R-:W-:Y:S01]  /*4690*/  F2FP.SATFINITE.E4M3.F32.PACK_AB_MERGE_C R79, RZ, R79, RZ ;  /* 0x0000004fff4f723e */ /* 0x000fe200048070ff */
[----:B------:R-:W-:Y:S01]  /*46a0*/  @!P2 STG.E.U8 desc[UR22][R2.64], R83 ;  /* 0x000000530200a986 */ /* 0x000fe2000c101116 */
[C---:B------:R-:W-:Y:S01]  /*46b0*/  ISETP.GE.AND P2, PT, R25.reuse, 0x9, PT ;  /* 0x000000091900780c */ /* 0x040fe20003f46270 */
[----:B------:R-:W-:Y:S01]  /*46c0*/  FMUL R74, R74, R6 ;  /* 0x000000064a4a7220 */ /* 0x000fe20000400000 */
[----:B------:R-:W-:Y:S01]  /*46d0*/  F2FP.SATFINITE.E4M3.F32.PACK_AB_MERGE_C R17, RZ, R78, RZ ;  /* 0x0000004eff11723e */ /* 0x000fe200048070ff */
[----:B------:R0:W-:Y:S01]  /*46e0*/  @!P3 STG.E.U8 desc[UR22][R2.64+0x1], R13 ;  /* 0x0000010d0200b986 */ /* 0x0001e2000c101116 */
[----:B------:R-:W-:Y:S01]  /*46f0*/  ISETP.GE.AND P3, PT, R25, 0xa, PT ;  /* 0x0000000a1900780c */ /* 0x000fe20003f66270 */
[-C--:B------:R-:W-:Y:S01]  /*4700*/  FMUL R75, R75, R6.reuse ;  /* 0x000000064b4b7220 */ /* 0x080fe20000400000 */
[C---:B------:R-:W-:Y:S01]  /*4710*/  ISETP.LT.OR P4, PT, R24.reuse, 0x1, !P2 ;  /* 0x000000011800780c */ /* 0x040fe20005781670 */
[----:B------:R-:W-:Y:S01]  /*4720*/  @!P0 STG.E.U8 desc[UR22][R10.64], R81 ;  /* 0x000000510a008986 */ /* 0x000fe2000c101116 */
[C---:B------:R-:W-:Y:S01]  /*4730*/  ISETP.LT.OR P0, PT, R24.reuse, 0x9, !P1 ;  /* 0x000000091800780c */ /* 0x040fe20004f01670 */
[-C--:B------:R-:W-:Y:S01]  /*4740*/  FMUL R73, R73, R6.reuse ;  /* 0x0000000649497220 */ /* 0x080fe20000400000 */
[----:B------:R-:W-:Y:S01]  /*4750*/  ISETP.LT.OR P5, PT, R24, 0x1, !P3 ;  /* 0x000000011800780c */ /* 0x000fe20005fa1670 */
[-C--:B------:R-:W-:Y:S01]  /*4760*/  FMUL R72, R72, R6.reuse ;  /* 0x0000000648487220 */ /* 0x080fe20000400000 */
[C---:B------:R-:W-:Y:S01]  /*4770*/  ISETP.LT.OR P1, PT, R24.reuse, 0x9, !P2 ;  /* 0x000000091800780c */ /* 0x040fe20005721670 */
[-C--:B------:R-:W-:Y:S01]  /*4780*/  FMUL R71, R71, R6.reuse ;  /* 0x0000000647477220 */ /* 0x080fe20000400000 */
[----:B------:R-:W-:Y:S01]  /*4790*/  ISETP.LT.OR P2, PT, R24, 0x9, !P3 ;  /* 0x000000091800780c */ /* 0x000fe20005f41670 */
[----:B------:R-:W-:Y:S01]  /*47a0*/  FMUL R70, R70, R6 ;  /* 0x0000000646467220 */ /* 0x000fe20000400000 */
[----:B0-----:R-:W-:Y:S01]  /*47b0*/  F2FP.SATFINITE.E4M3.F32.PACK_AB_MERGE_C R13, RZ, R80, RZ ;  /* 0x00000050ff0d723e */ /* 0x001fe200048070ff */
[----:B------:R-:W-:Y:S01]  /*47c0*/  FMUL R69, R69, R6 ;  /* 0x0000000645457220 */ /* 0x000fe20000400000 */
[----:B------:R-:W-:Y:S01]  /*47d0*/  F2FP.SATFINITE.E4M3.F32.PACK_AB_MERGE_C R27, RZ, R76, RZ ;  /* 0x0000004cff1b723e */ /* 0x000fe200048070ff */
[-C--:B------:R-:W-:Y:S01]  /*47e0*/  FMUL R68, R68, R6.reuse ;  /* 0x0000000644447220 */ /* 0x080fe20000400000 */
[----:B------:R-:W-:Y:S01]  /*47f0*/  F2FP.SATFINITE.E4M3.F32.PACK_AB_MERGE_C R77, RZ, R77, RZ ;  /* 0x0000004dff4d723e */ /* 0x000fe200048070ff */
[----:B------:R0:W-:Y:S01]  /*4800*/  @!P0 STG.E.U8 desc[UR22][R10.64+0x1], R13 ;  /* 0x0000010d0a008986 */ /* 0x0001e2000c101116 */
[----:B------:R-:W-:Y:S01]  /*4810*/  ISETP.GE.AND P0, PT, R25, 0x19, PT ;  /* 0x000000191900780c */ /* 0x000fe20003f06270 */
[-C--:B------:R-:W-:Y:S01]  /*4820*/  FMUL R67, R67, R6.reuse ;  /* 0x0000000643437220 */ /* 0x080fe20000400000 */
[----:B------:R-:W-:Y:S01]  /*4830*/  F2FP.SATFINITE.E4M3.F32.PACK_AB_MERGE_C R75, RZ, R75, RZ ;  /* 0x0000004bff4b723e */ /* 0x000fe200048070ff */
[----:B------:R-:W-:Y:S01]  /*4840*/  @!P4 STG.E.U8 desc[UR22][R2.64+0x8], R79 ;  /* 0x0000084f0200c986 */ /* 0x000fe2000c101116 */
[----:B------:R-:W-:Y:S01]  /*4850*/  F2FP.SATFINITE.E4M3.F32.PACK_AB_MERGE_C R73, RZ, R73, RZ ;  /* 0x00000049ff49723e */ /* 0x000fe200048070ff */
[-C--:B------:R-:W-:Y:S01]  /*4860*/  FMUL R66, R66, R6.reuse ;  /* 0x0000000642427220 */ /* 0x080fe20000400000 */
[----:B------:R-:W-:Y:S01]  /*4870*/  F2FP.SATFINITE.E4M3.F32.PACK_AB_MERGE_C R71, RZ, R71, RZ ;  /* 0x00000047ff47723e */ /* 0x000fe200048070ff */
[----:B------:R1:W-:Y:S01]  /*4880*/  @!P5 STG.E.U8 desc[UR22][R2.64+0x9], R17 ;  /* 0x000009110200d986 */ /* 0x0003e2000c101116 */
[----:B------:R-:W-:Y:S01]  /*4890*/  ISETP.LT.OR P5, PT, R24, 0x1, !P0 ;  /* 0x000000011800780c */ /* 0x000fe200047a1670 */
[-C--:B------:R-:W-:Y:S01]  /*48a0*/  FMUL R64, R64, R6.reuse ;  /* 0x0000000640407220 */ /* 0x080fe20000400000 */
[C---:B------:R-:W-:Y:S01]  /*48b0*/  ISETP.LT.OR P0, PT, R24.reuse, 0x9, !P0 ;  /* 0x000000091800780c */ /* 0x040fe20004701670 */
[----:B------:R2:W-:Y:S01]  /*48c0*/  @!P2 STG.E.U8 desc[UR22][R10.64+0x9], R27 ;  /* 0x0000091b0a00a986 */ /* 0x0005e2000c101116 */
[----:B------:R-:W-:Y:S01]  /*48d0*/  ISETP.GE.AND P2, PT, R25, 0x12, PT ;  /* 0x000000121900780c */ /* 0x000fe20003f46270 */
[----:B------:R-:W-:Y:S01]  /*48e0*/  FMUL R65, R65, R6 ;  /* 0x0000000641417220 */ /* 0x000fe20000400000 */
[----:B0-----:R-:W-:Y:S01]  /*48f0*/  F2FP.SATFINITE.E4M3.F32.PACK_AB_MERGE_C R13, RZ, R74, RZ ;  /* 0x0000004aff0d723e */ /* 0x001fe200048070ff */
[----:B------:R-:W-:Y:S01]  /*4900*/  @!P1 STG.E.U8 desc[UR22][R10.64+0x8], R77 ;  /* 0x0000084d0a009986 */ /* 0x000fe2000c101116 */
[----:B------:R-:W-:Y:S01]  /*4910*/  ISETP.GE.AND P1, PT, R25, 0x11, PT ;  /* 0x000000111900780c */ /* 0x000fe20003f26270 */
[-C--:B------:R-:W-:Y:S01]  /*4920*/  FMUL R63, R63, R6.reuse ;  /* 0x000000063f3f7220 */ /* 0x080fe20000400000 */
[----:B------:R-:W-:Y:S01]  /*4930*/  ISETP.LT.OR P3, PT, R24, 0x1, !P2 ;  /* 0x000000011800780c */ /* 0x000fe20005761670 */
[-C--:B------:R-:W-:Y:S01]  /*4940*/  FMUL R62, R62, R6.reuse ;  /* 0x000000063e3e7220 */ /* 0x080fe20000400000 */
[C---:B------:R-:W-:Y:S01]  /*4950*/  ISETP.LT.OR P4, PT, R24.reuse, 0x1, !P1 ;  /* 0x000000011800780c */ /* 0x040fe20004f81670 */
[-C--:B------:R-:W-:Y:S01]  /*4960*/  FMUL R61, R61, R6.reuse ;  /* 0x000000063d3d7220 */ /* 0x080fe20000400000 */
[----:B------:R-:W-:Y:S01]  /*4970*/  ISETP.LT.OR P1, PT, R24, 0x9, !P1 ;  /* 0x000000091800780c */ /* 0x000fe20004f21670 */
[-C--:B------:R-:W-:Y:S01]  /*4980*/  FMUL R60, R60, R6.reuse ;  /* 0x000000063c3c7220 */ /* 0x080fe20000400000 */
[----:B------:R-:W-:Y:S01]  /*4990*/  ISETP.LT.OR P2, PT, R24, 0x9, !P2 ;  /* 0x000000091800780c */ /* 0x000fe20005741670 */
[----:B------:R-:W-:Y:S01]  /*49a0*/  FMUL R59, R59, R6 ;  /* 0x000000063b3b7220 */ /* 0x000fe20000400000 */
[----:B-1----:R-:W-:Y:S01]  /*49b0*/  F2FP.SATFINITE.E4M3.F32.PACK_AB_MERGE_C R17, RZ, R72, RZ ;  /* 0x00000048ff11723e */ /* 0x002fe200048070ff */
[-C--:B------:R-:W-:Y:S01]  /*49c0*/  FMUL R58, R58, R6.reuse ;  /* 0x000000063a3a7220 */ /* 0x080fe20000400000 */
[----:B------:R-:W-:Y:S01]  /*49d0*/  F2FP.SATFINITE.E4M3.F32.PACK_AB_MERGE_C R69, RZ, R69, RZ ;  /* 0x00000045ff45723e */ /* 0x000fe200048070ff */
[-C--:B------:R-:W-:Y:S01]  /*49e0*/  FMUL R57, R57, R6.reuse ;  /* 0x0000000639397220 */ /* 0x080fe20000400000 */
[----:B------:R-:W-:Y:S01]  /*49f0*/  F2FP.SATFINITE.E4M3.F32.PACK_AB_MERGE_C R67, RZ, R67, RZ ;  /* 0x00000043ff43723e */ /* 0x000fe200048070ff */
[----:B------:R0:W-:Y:S01]  /*4a00*/  @!P3 STG.E.U8 desc[UR22][R2.64+0x11], R13 ;  /* 0x0000110d0200b986 */ /* 0x0001e2000c101116 */
[----:B------:R-:W-:Y:S01]  /*4a10*/  ISETP.GE.AND P3, PT, R25, 0x1a, PT ;  /* 0x0000001a1900780c */ /* 0x000fe20003f66270 */
[----:B------:R-:W-:Y:S01]  /*4a20*/  FMUL R56, R56, R6 ;  /* 0x0000000638387220 */ /* 0x000fe20000400000 */
[----:B--2---:R-:W-:Y:S01]  /*4a30*/  F2FP.SATFINITE.E4M3.F32.PACK_AB_MERGE_C R27, RZ, R66, RZ ;  /* 0x00000042ff1b723e */ /* 0x004fe200048070ff */
[----:B------:R-:W-:Y:S01]  /*4a40*/  @!P4 STG.E.U8 desc[UR22][R2.64+0x10], R75 ;  /* 0x0000104b0200c986 */ /* 0x000fe2000c101116 */
[C---:B------:R-:W-:Y:S01]  /*4a50*/  ISETP.LT.OR P4, PT, R24.reuse, 0x1, !P3 ;  /* 0x000000011800780c */ /* 0x040fe20005f81670 */
[-C--:B------:R-:W-:Y:S01]  /*4a60*/  FMUL R23, R23, R6.reuse ;  /* 0x0000000617177220 */ /* 0x080fe20000400000 */
[----:B------:R-:W-:Y:S01]  /*4a70*/  ISETP.LT.OR P3, PT, R24, 0x9, !P3 ;  /* 0x000000091800780c */ /* 0x000fe20005f61670 */
[----:B------:R-:W-:Y:S01]  /*4a80*/  @!P1 STG.E.U8 desc[UR22][R10.64+0x10], R73 ;  /* 0x000010490a009986 */ /* 0x000fe2000c101116 */
[C---:B------:R-:W-:Y:S01]  /*4a90*/  ISETP.GE.AND P1, PT, R25.reuse, 0x22, PT ;  /* 0x000000221900780c */ /* 0x040fe20003f26270 */
[-C--:B------:R-:W-:Y:S01]  /*4aa0*/  FMUL R22, R22, R6.reuse ;  /* 0x0000000616167220 */ /* 0x080fe20000400000 */
[----:B------:R-:W-:Y:S01]  /*4ab0*/  F2FP.SATFINITE.E4M3.F32.PACK_AB_MERGE_C R65, RZ, R65, RZ ;  /* 0x00000041ff41723e */ /* 0x000fe200048070ff */
[----:B------:R1:W-:Y:S01]  /*4ac0*/  @!P2 STG.E.U8 desc[UR22][R10.64+0x11], R17 ;  /* 0x000011110a00a986 */ /* 0x0003e2000c101116 */
[----:B------:R-:W-:Y:S01]  /*4ad0*/  ISETP.GE.AND P2, PT, R25, 0x21, PT ;  /* 0x000000211900780c */ /* 0x000fe20003f46270 */
[----:B------:R-:W-:Y:S01]  /*4ae0*/  FMUL R21, R21, R6 ;  /* 0x0000000615157220 */ /* 0x000fe20000400000 */
[----:B0-----:R-:W-:Y:S01]  /*4af0*/  F2FP.SATFINITE.E4M3.F32.PACK_AB_MERGE_C R13, RZ, R70, RZ ;  /* 0x00000046ff0d723e */ /* 0x001fe200048070ff */
[----:B------:R-:W-:Y:S01]  /*4b00*/  @!P5 STG.E.U8 desc[UR22][R2.64+0x18], R71 ;  /* 0x000018470200d986 */ /* 0x000fe2000c101116 */
[----:B------:R-:W-:Y:S01]  /*4b10*/  ISETP.LT.OR P6, PT, R24, 0x1, !P2 ;  /* 0x000000011800780c */ /* 0x000fe200057c1670 */
[----:B------:R-:W-:Y:S01]  /*4b20*/  FMUL R20, R20, R6 ;  /* 0x0000000614147220 */ /* 0x000fe20000400000 */
[C---:B------:R-:W-:Y:S01]  /*4b30*/  ISETP.LT.OR P5, PT, R24.reuse, 0x1, !P1 ;  /* 0x000000011800780c */ /* 0x040fe20004fa1670 */
[----:B------:R0:W-:Y:S01]  /*4b40*/  @!P4 STG.E.U8 desc[UR22][R2.64+0x19], R13 ;  /* 0x0000190d0200c986 */ /* 0x0001e2000c101116 */
[----:B------:R-:W-:-:S02]  /*4b50*/  ISETP.LT.OR P1, PT, R24, 0x9, !P1 ;  /* 0x000000091800780c */ /* 0x000fc40004f21670 */
[C---:B------:R-:W-:Y:S01]  /*4b60*/  ISETP.LT.OR P2, PT, R24.reuse, 0x9, !P2 ;  /* 0x000000091800780c */ /* 0x040fe20005741670 */
[----:B------:R-:W-:Y:S01]  /*4b70*/  @!P0 STG.E.U8 desc[UR22][R10.64+0x18], R69 ;  /* 0x000018450a008986 */ /* 0x000fe2000c101116 */
[----:B-1----:R-:W-:Y:S02]  /*4b80*/  F2FP.SATFINITE.E4M3.F32.PACK_AB_MERGE_C R17, RZ, R68, RZ ;  /* 0x00000044ff11723e */ /* 0x002fe400048070ff */
[C---:B------:R-:W-:Y:S02]  /*4b90*/  ISETP.GE.AND P0, PT, R25.reuse, 0x29, PT ;  /* 0x000000291900780c */ /* 0x040fe40003f06270 */
[----:B------:R-:W-:Y:S01]  /*4ba0*/  F2FP.SATFINITE.E4M3.F32.PACK_AB_MERGE_C R63, RZ, R63, RZ ;  /* 0x0000003fff3f723e */ /* 0x000fe200048070ff */
[----:B------:R1:W-:Y:S01]  /*4bb0*/  @!P3 STG.E.U8 desc[UR22][R10.64+0x19], R17 ;  /* 0x000019110a00b986 */ /* 0x0003e2000c101116 */
[----:B------:R-:W-:Y:S02]  /*4bc0*/  ISETP.GE.AND P3, PT, R25, 0x2a, PT ;  /* 0x0000002a1900780c */ /* 0x000fe40003f66270 */
[----:B0-----:R-:W-:Y:S01]  /*4bd0*/  F2FP.SATFINITE.E4M3.F32.PACK_AB_MERGE_C R13, RZ, R64, RZ ;  /* 0x00000040ff0d723e */ /* 0x001fe200048070ff */
[----:B------:R-:W-:Y:S01]  /*4be0*/  @!P6 STG.E.U8 desc[UR22][R2.64+0x20], R67 ;  /* 0x000020430200e986 */ /* 0x000fe2000c101116 */
[----:B------:R-:W-:-:S02]  /*4bf0*/  ISETP.LT.OR P4, PT, R24, 0x1, !P0 ;  /* 0x000000011800780c */ /* 0x000fc40004781670 */
[C---:B------:R-:W-:Y:S01]  /*4c00*/  ISETP.LT.OR P0, PT, R24.reuse, 0x9, !P0 ;  /* 0x000000091800780c */ /* 0x040fe20004701670 */
[----:B------:R-:W-:Y:S01]  /*4c10*/  @!P5 STG.E.U8 desc[UR22][R2.64+0x21], R27 ;  /* 0x0000211b0200d986 */ /* 0x000fe2000c101116 */
[C---:B------:R-:W-:Y:S02]  /*4c20*/  ISETP.LT.OR P5, PT, R24.reuse, 0x1, !P3 ;  /* 0x000000011800780c */ /* 0x040fe40005fa1670 */
[C---:B------:R-:W-:Y:S01]  /*4c30*/  ISETP.LT.OR P3, PT, R24.reuse, 0x9, !P3 ;  /* 0x000000091800780c */ /* 0x040fe20005f61670 */
[----:B------:R0:W-:Y:S01]  /*4c40*/  @!P1 STG.E.U8 desc[UR22][R10.64+0x21], R13 ;  /* 0x0000210d0a009986 */ /* 0x0001e2000c101116 */
[----:B------:R-:W-:Y:S02]  /*4c50*/  ISETP.GE.AND P1, PT, R25, 0x31, PT ;  /* 0x000000311900780c */ /* 0x000fe40003f26270 */
[----:B-1----:R-:W-:Y:S01]  /*4c60*/  F2FP.SATFINITE.E4M3.F32.PACK_AB_MERGE_C R17, RZ, R62, RZ ;  /* 0x0000003eff11723e */ /* 0x002fe200048070ff */
[----:B------:R-:W-:Y:S01]  /*4c70*/  @!P2 STG.E.U8 desc[UR22][R10.64+0x20], R65 ;  /* 0x000020410a00a986 */ /* 0x000fe2000c101116 */
[----:B------:R-:W-:-:S02]  /*4c80*/  ISETP.LT.OR P6, PT, R24, 0x1, !P1 ;  /* 0x000000011800780c */ /* 0x000fc40004fc1670 */
[----:B------:R-:W-:Y:S01]  /*4c90*/  F2FP.SATFINITE.E4M3.F32.PACK_AB_MERGE_C R61, RZ, R61, RZ ;  /* 0x0000003dff3d723e */ /* 0x000fe200048070ff */
[----:B------:R-:W-:Y:S01]  /*4ca0*/  @!P4 STG.E.U8 desc[UR22][R2.64+0x28], R63 ;  /* 0x0000283f0200c986 */ /* 0x000fe2000c101116 */
[C---:B------:R-:W-:Y:S02]  /*4cb0*/  ISETP.GE.AND P4, PT, R25.reuse, 0x32, PT ;  /* 0x000000321900780c */ /* 0x040fe40003f86270 */
[----:B------:R-:W-:Y:S01]  /*4cc0*/  F2FP.SATFINITE.E4M3.F32.PACK_AB_MERGE_C R59, RZ, R59, RZ ;  /* 0x0000003bff3b723e */ /* 0x000fe200048070ff */
[----:B------:R1:W-:Y:S01]  /*4cd0*/  @!P5 STG.E.U8 desc[UR22][R2.64+0x29], R17 ;  /* 0x000029110200d986 */ /* 0x0003e2000c101116 */
[----:B0-----:R-:W-:Y:S02]  /*4ce0*/  F2FP.SATFINITE.E4M3.F32.PACK_AB_MERGE_C R13, RZ, R60, RZ ;  /* 0x0000003cff0d723e */ /* 0x001fe400048070ff */
[----:B------:R-:W-:Y:S01]  /*4cf0*/  ISETP.LT.OR P5, PT, R24, 0x1, !P4 ;  /* 0x000000011800780c */ /* 0x000fe200067a1670 */
[----:B------:R-:W-:Y:S01]  /*4d00*/  @!P0 STG.E.U8 desc[UR22][R10.64+0x28], R61 ;  /* 0x0000283d0a008986 */ /* 0x000fe2000c101116 */
[----:B------:R-:W-:-:S02]  /*4d10*/  ISETP.GE.AND P2, PT, R25, 0x39, PT ;  /* 0x000000391900780c */ /* 0x000fc40003f46270 */
[----:B------:R-:W-:Y:S01]  /*4d20*/  ISETP.GE.AND P0, PT, R25, 0x3a, PT ;  /* 0x0000003a1900780c */ /* 0x000fe20003f06270 */
[----:B------:R0:W-:Y:S01]  /*4d30*/  @!P3 STG.E.U8 desc[UR22][R10.64+0x29], R13 ;  /* 0x0000290d0a00b986 */ /* 0x0001e2000c101116 */
[C---:B------:R-:W-:Y:S02]  /*4d40*/  ISETP.LT.OR P1, PT, R24.reuse, 0x9, !P1 ;  /* 0x000000091800780c */ /* 0x040fe40004f21670 */
[C---:B------:R-:W-:Y:S01]  /*4d50*/  ISETP.LT.OR P4, PT, R24.reuse, 0x9, !P4 ;  /* 0x000000091800780c */ /* 0x040fe20006781670 */
[----:B------:R-:W-:Y:S01]  /*4d60*/  @!P6 STG.E.U8 desc[UR22][R2.64+0x30], R59 ;  /* 0x0000303b0200e986 */ /* 0x000fe2000c101116 */
[C---:B------:R-:W-:Y:S02]  /*4d70*/  ISETP.LT.OR P3, PT, R24.reuse, 0x1, !P2 ;  /* 0x000000011800780c */ /* 0x040fe40005761670 */
[C---:B------:R-:W-:Y:S02]  /*4d80*/  ISETP.LT.OR P6, PT, R24.reuse, 0x1, !P0 ;  /* 0x000000011800780c */ /* 0x040fe400047c1670 */
[----:B------:R-:W-:-:S02]  /*4d90*/  ISETP.LT.OR P2, PT, R24, 0x9, !P2 ;  /* 0x000000091800780c */ /* 0x000fc40005741670 */
[----:B------:R-:W-:Y:S02]  /*4da0*/  ISETP.LT.OR P0, PT, R24, 0x9, !P0 ;  /* 0x000000091800780c */ /* 0x000fe40004701670 */
[----:B-1----:R-:W-:Y:S02]  /*4db0*/  F2FP.SATFINITE.E4M3.F32.PACK_AB_MERGE_C R17, RZ, R58, RZ ;  /* 0x0000003aff11723e */ /* 0x002fe400048070ff */
[----:B------:R-:W-:Y:S02]  /*4dc0*/  F2FP.SATFINITE.E4M3.F32.PACK_AB_MERGE_C R57, RZ, R57, RZ ;  /* 0x00000039ff39723e */ /* 0x000fe400048070ff */
[----:B0-----:R-:W-:Y:S01]  /*4dd0*/  F2FP.SATFINITE.E4M3.F32.PACK_AB_MERGE_C R13, RZ, R56, RZ ;  /* 0x00000038ff0d723e */ /* 0x001fe200048070ff */
[----:B------:R0:W-:Y:S01]  /*4de0*/  @!P5 STG.E.U8 desc[UR22][R2.64+0x31], R17 ;  /* 0x000031110200d986 */ /* 0x0001e2000c101116 */
[----:B------:R-:W-:Y:S02]  /*4df0*/  F2FP.SATFINITE.E4M3.F32.PACK_AB_MERGE_C R23, RZ, R23, RZ ;  /* 0x00000017ff17723e */ /* 0x000fe400048070ff */
[----:B------:R-:W-:Y:S01]  /*4e00*/  F2FP.SATFINITE.E4M3.F32.PACK_AB_MERGE_C R25, RZ, R22, RZ ;  /* 0x00000016ff19723e */ /* 0x000fe200048070ff */
[----:B------:R1:W-:Y:S01]  /*4e10*/  @!P1 STG.E.U8 desc[UR22][R10.64+0x30], R57 ;  /* 0x000030390a009986 */ /* 0x0003e2000c101116 */
[----:B------:R-:W-:-:S03]  /*4e20*/  F2FP.SATFINITE.E4M3.F32.PACK_AB_MERGE_C R21, RZ, R21, RZ ;  /* 0x00000015ff15723e */ /* 0x000fc600048070ff */
[----:B------:R1:W-:Y:S01]  /*4e30*/  @!P4 STG.E.U8 desc[UR22][R10.64+0x31], R13 ;  /* 0x0000310d0a00c986 */ /* 0x0003e2000c101116 */
[----:B0-----:R-:W-:-:S03]  /*4e40*/  F2FP.SATFINITE.E4M3.F32.PACK_AB_MERGE_C R17, RZ, R20, RZ ;  /* 0x00000014ff11723e */ /* 0x001fc600048070ff */
[----:B------:R1:W-:Y:S04]  /*4e50*/  @!P3 STG.E.U8 desc[UR22][R2.64+0x38], R23 ;  /* 0x000038170200b986 */ /* 0x0003e8000c101116 */
[----:B------:R1:W-:Y:S04]  /*4e60*/  @!P6 STG.E.U8 desc[UR22][R2.64+0x39], R25 ;  /* 0x000039190200e986 */ /* 0x0003e8000c101116 */
[----:B------:R1:W-:Y:S04]  /*4e70*/  @!P2 STG.E.U8 desc[UR22][R10.64+0x38], R21 ;  /* 0x000038150a00a986 */ /* 0x0003e8000c101116 */
[----:B------:R1:W-:Y:S02]  /*4e80*/  @!P0 STG.E.U8 desc[UR22][R10.64+0x39], R17 ;  /* 0x000039110a008986 */ /* 0x0003e4000c101116 */
.L_x_100:
[----:B------:R-:W-:Y:S05]  /*4e90*/  BSYNC B0 ;  /* 0x0000000000007941 */ /* 0x000fea0003800000 */
.L_x_34:
[----:B-1---5:R-:W-:Y:S01]  /*4ea0*/  IMAD.U32 R2, RZ, RZ, UR20 ;  /* 0x00000014ff027e24 */ /* 0x022fe2000f8e00ff */
[----:B------:R-:W-:Y:S01]  /*4eb0*/  ULDC.64 UR4, c[0x0][0x650] ;  /* 0x0001940000047ab9 */ /* 0x000fe20000000a00 */
[----:B0-----:R-:W-:Y:S01]  /*4ec0*/  IMAD.U32 R3, RZ, RZ, UR21 ;  /* 0x00000015ff037e24 */ /* 0x001fe2000f8e00ff */
[----:B------:R0:W-:Y:S01]  /*4ed0*/  SYNCS.ARRIVE.TRANS64.A1T0 RZ, [R18+UR33], RZ ;  /* 0x000000ff12ff79a7 */ /* 0x0001e20008100021 */
[----:B------:R-:W-:Y:S01]  /*4ee0*/  IMAD.U32 R3, RZ, RZ, UR7 ;  /* 0x00000007ff037e24 */ /* 0x000fe2000f8e00ff */
[C---:B------:R-:W-:Y:S01]  /*4ef0*/  LEA R0, P0, R2.reuse, R0, 0x1 ;  /* 0x0000000002007211 */ /* 0x040fe200078008ff */
[----:B------:R-:W-:Y:S01]  /*4f00*/  IMAD.MOV.U32 R4, RZ, RZ, -0x1 ;  /* 0xffffffffff047424 */ /* 0x000fe200078e00ff */
[----:B------:R-:W-:Y:S02]  /*4f10*/  PRMT R10, RZ, 0x7610, R10 ;  /* 0x00007610ff0a7816 */ /* 0x000fe4000000000a */
[----:B------:R-:W-:Y:S01]  /*4f20*/  LEA.HI.X R5, R2, R5, R3, 0x1, P0 ;  /* 0x0000000502057211 */ /* 0x000fe200000f0c03 */
[----:B------:R-:W-:Y:S01]  /*4f30*/  IMAD.MOV.U32 R2, RZ, RZ, -0x1 ;  /* 0xffffffffff027424 */ /* 0x000fe200078e00ff */
[----:B------:R-:W-:Y:S01]  /*4f40*/  ISETP.GE.U32.AND P0, PT, R0, UR4, PT ;  /* 0x0000000400007c0c */ /* 0x000fe2000bf06070 */
[----:B------:R-:W-:-:S03]  /*4f50*/  IMAD.MOV.U32 R3, RZ, RZ, -0x1 ;  /* 0xffffffffff037424 */ /* 0x000fc600078e00ff */
[----:B------:R-:W-:-:S13]  /*4f60*/  ISETP.GE.U32.AND.EX P0, PT, R5, UR5, PT, P0 ;  /* 0x0000000505007c0c */ /* 0x000fda000bf06100 */
[----:B0-----:R-:W-:Y:S05]  /*4f70*/  @P0 BRA `(.L_x_101) ;  /* 0x0000000400880947 */ /* 0x001fea0003800000 */
[----:B------:R-:W0:Y:S01]  /*4f80*/  S2UR UR8, SR_CTAID.X ;  /* 0x00000000000879c3 */ /* 0x000e220000002500 */
[----:B------:R-:W-:Y:S01]  /*4f90*/  ULDC.64 UR4, c[0x0][0x628] ;  /* 0x00018a0000047ab9 */ /* 0x000fe20000000a00 */
[----:B------:R-:W-:Y:S01]  /*4fa0*/  ULDC UR6, c[0x0][0x150] ;  /* 0x0000540000067ab9 */ /* 0x000fe20000000800 */
[----:B------:R-:W-:Y:S01]  /*4fb0*/  ISETP.NE.U32.AND P0, PT, RZ, UR4, PT ;  /* 0x00000004ff007c0c */ /* 0x000fe2000bf05070 */
[----:B------:R-:W-:Y:S01]  /*4fc0*/  ULDC UR28, c[0x0][0x630] ;  /* 0x00018c00001c7ab9 */ /* 0x000fe20000000800 */
[C---:B------:R-:W-:Y:S01]  /*4fd0*/  R2UR UR29, R0.reuse ;  /* 0x00000000001d72ca */ /* 0x040fe200000e0000 */
[----:B------:R-:W-:Y:S01]  /*4fe0*/  ULDC UR31, c[0x0][0x154] ;  /* 0x00005500001f7ab9 */ /* 0x000fe20000000800 */
[----:B------:R-:W-:Y:S01]  /*4ff0*/  ISETP.NE.AND.EX P0, PT, RZ, UR5, PT, P0 ;  /* 0x00000005ff007c0c */ /* 0x000fe2000bf05300 */
[----:B------:R-:W1:Y:S01]  /*5000*/  S2UR UR34, SR_CTAID.Y ;  /* 0x00000000002279c3 */ /* 0x000e620000002600 */
[----:B------:R-:W-:Y:S02]  /*5010*/  R2UR UR30, R5 ;  /* 0x00000000051e72ca */ /* 0x000fe400000e0000 */
[----:B------:R-:W-:-:S02]  /*5020*/  R2UR UR26, R0 ;  /* 0x00000000001a72ca */ /* 0x000fc400000e0000 */
[----:B------:R-:W-:Y:S02]  /*5030*/  R2UR UR27, R5 ;  /* 0x00000000051b72ca */ /* 0x000fe400000e0000 */
[----:B0-----:R-:W-:-:S05]  /*5040*/  I2FP.F32.U32 R2, UR8 ;  /* 0x0000000800027c45 */ /* 0x001fca0008201000 */
[----:B------:R-:W-:-:S04]  /*5050*/  FMUL R2, R2, UR6 ;  /* 0x0000000602027c20 */ /* 0x000fc80008400000 */
[----:B------:R0:W0:Y:S01]  /*5060*/  F2I.U32.TRUNC.NTZ R3, R2 ;  /* 0x0000000200037305 */ /* 0x000022000020f000 */
[----:B-1----:R-:W-:Y:S05]  /*5070*/  @!P0 BRA `(.L_x_102) ;  /* 0x0000000000308947 */ /* 0x002fea0003800000 */
        /* <DEDUP_REMOVED lines=12> */
.L_x_102:
[----:B------:R-:W-:Y:S01]  /*5140*/  USHF.R.U64 UR6, UR26, UR28, UR27 ;  /* 0x0000001c1a067299 */ /* 0x000fe2000800121b */
[----:B0-----:R-:W-:Y:S01]  /*5150*/  I2FP.F32.U32 R2, UR34 ;  /* 0x0000002200027c45 */ /* 0x001fe20008201000 */
[----:B------:R-:W-:Y:S01]  /*5160*/  USHF.R.U32.HI UR4, URZ, UR28, UR27 ;  /* 0x0000001c3f047299 */ /* 0x000fe2000801161b */
[----:B------:R-:W-:Y:S01]  /*5170*/  R2UR UR28, R3 ;  /* 0x00000000031c72ca */ /* 0x000fe200000e0000 */
[----:B------:R-:W-:Y:S02]  /*5180*/  UIADD3 UR24, UP0, URZ, -UR6, URZ ;  /* 0x800000063f187290 */ /* 0x000fe4000ff1e03f */
[----:B------:R-:W-:Y:S01]  /*5190*/  FMUL R2, R2, UR31 ;  /* 0x0000001f02027c20 */ /* 0x000fe20008400000 */
[----:B------:R-:W-:Y:S01]  /*51a0*/  ULDC.64 UR26, c[0x0][0x620] ;  /* 0x00018800001a7ab9 */ /* 0x000fe20000000a00 */
[----:B------:R-:W-:Y:S01]  /*51b0*/  UIADD3.X UR4, URZ, ~UR4, URZ, UP0, !UPT ;  /* 0x800000043f047290 */ /* 0x000fe200087fe43f */
[----:B------:R-:W-:Y:S01]  /*51c0*/  UMOV UR10, UR29 ;  /* 0x0000001d000a7c82 */ /* 0x000fe20008000000 */
[----:B------:R-:W-:-:S02]  /*51d0*/  UMOV UR11, UR30 ;  /* 0x0000001e000b7c82 */ /* 0x000fc40008000000 */
[----:B------:R-:W0:Y:S01]  /*51e0*/  F2I.U32.TRUNC.NTZ R2, R2 ;  /* 0x0000000200027305 */ /* 0x000e22000020f000 */
[----:B------:R-:W-:Y:S02]  /*51f0*/  UIMAD UR4, UR4, UR26, URZ ;  /* 0x0000001a040472a4 */ /* 0x000fe4000f8e023f */
[----:B------:R-:W-:Y:S02]  /*5200*/  UIMAD.WIDE.U32 UR10, UR24, UR26, UR10 ;  /* 0x0000001a180a72a5 */ /* 0x000fe4000f8e000a */
[----:B------:R-:W-:Y:S01]  /*5210*/  UIMAD UR24, UR24, UR27, UR4 ;  /* 0x0000001b181872a4 */ /* 0x000fe2000f8e0204 */
[----:B------:R-:W-:Y:S01]  /*5220*/  ULDC UR25, c[0x0][0x618] ;  /* 0x0001860000197ab9 */ /* 0x000fe20000000800 */
[----:B------:R-:W-:Y:S02]  /*5230*/  ULDC UR37, c[0x0][0x658] ;  /* 0x0001960000257ab9 */ /* 0x000fe40000000800 */
[----:B------:R-:W-:Y:S01]  /*5240*/  UIADD3 UR24, UR11, UR24, URZ ;  /* 0x000000180b187290 */ /* 0x000fe2000fffe03f */
[----:B------:R-:W-:Y:S01]  /*5250*/  UMOV UR26, 0xffffffff ;  /* 0xffffffff001a7882 */ /* 0x000fe20000000000 */
[----:B------:R-:W-:Y:S01]  /*5260*/  ULDC.64 UR4, c[0x0][0x640] ;  /* 0x0001900000047ab9 */ /* 0x000fe20000000a00 */
[----:B------:R-:W-:Y:S01]  /*5270*/  USHF.L.U32 UR27, UR26, UR37, URZ ;  /* 0x000000251a1b7299 */ /* 0x000fe2000800063f */
[----:B------:R-:W-:Y:S01]  /*5280*/  ISETP.NE.U32.AND P0, PT, RZ, UR4, PT ;  /* 0x00000004ff007c0c */ /* 0x000fe2000bf05070 */
[----:B------:R-:W-:Y:S01]  /*5290*/  USHF.R.U64 UR10, UR10, UR25, UR24 ;  /* 0x000000190a0a7299 */ /* 0x000fe20008001218 */
[----:B0-----:R-:W-:Y:S01]  /*52a0*/  R2UR UR30, R2 ;  /* 0x00000000021e72ca */ /* 0x001fe200000e0000 */
[----:B------:R-:W-:Y:S01]  /*52b0*/  USHF.R.U32.HI UR24, URZ, UR25, UR24 ;  /* 0x000000193f187299 */ /* 0x000fe20008011618 */
[----:B------:R-:W-:Y:S01]  /*52c0*/  ISETP.NE.AND.EX P0, PT, RZ, UR5, PT, P0 ;  /* 0x00000005ff007c0c */ /* 0x000fe2000bf05300 */
[----:B------:R-:W-:Y:S01]  /*52d0*/  ULDC UR31, c[0x0][0x608] ;  /* 0x00018200001f7ab9 */ /* 0x000fe20000000800 */
[----:B------:R-:W-:-:S02]  /*52e0*/  ULOP3.LUT UR38, URZ, UR27, URZ, 0x33, !UPT ;  /* 0x0000001b3f267292 */ /* 0x000fc4000f8e333f */
[----:B------:R-:W-:Y:S02]  /*52f0*/  USHF.R.U64 UR27, UR10, UR31, UR24 ;  /* 0x0000001f0a1b7299 */ /* 0x000fe40008001218 */
[----:B------:R-:W-:Y:S01]  /*5300*/  USHF.R.U32.HI UR24, URZ, UR31, UR24 ;  /* 0x0000001f3f187299 */ /* 0x000fe20008011618 */
[----:B------:R-:W-:Y:S01]  /*5310*/  UMOV UR35, 0x1 ;  /* 0x0000000100237882 */ /* 0x000fe20000000000 */
[----:B------:R-:W-:Y:S02]  /*5320*/  UIADD3 UR28, -UR28, URZ, URZ ;  /* 0x0000003f1c1c7290 */ /* 0x000fe4000fffe13f */
[----:B------:R-:W-:Y:S02]  /*5330*/  USHF.L.U32 UR26, UR35, UR37, URZ ;  /* 0x00000025231a7299 */ /* 0x000fe4000800063f */
[----:B------:R-:W-:Y:S01]  /*5340*/  USHF.R.U64 UR35, UR27, UR37, UR24 ;  /* 0x000000251b237299 */ /* 0x000fe20008001218 */
[----:B------:R-:W-:Y:S01]  /*5350*/  ULDC UR29, c[0x0][0x144] ;  /* 0x00005100001d7ab9 */ /* 0x000fe20000000800 */
[----:B------:R-:W-:Y:S01]  /*5360*/  ULDC UR9, c[0x0][0x600] ;  /* 0x0001800000097ab9 */ /* 0x000fe20000000800 */
[----:B------:R-:W-:-:S02]  /*5370*/  UIADD3 UR36, -UR30, URZ, URZ ;  /* 0x0000003f1e247290 */ /* 0x000fc4000fffe13f */
[----:B------:R-:W-:Y:S02]  /*5380*/  USHF.R.U32.HI UR31, URZ, UR37, UR24 ;  /* 0x000000253f1f7299 */ /* 0x000fe40008011618 */
[----:B------:R-:W-:Y:S02]  /*5390*/  UIADD3 UR11, UR9, -0x1, URZ ;  /* 0xffffffff090b7890 */ /* 0x000fe4000fffe03f */
        /* <DEDUP_REMOVED lines=16> */
.L_x_103:
[----:B------:R-:W-:Y:S01]  /*54a0*/  USHF.R.U64 UR4, UR30, UR39, UR31 ;  /* 0x000000271e047299 */ /* 0x000fe2000800121f */
[----:B------:R-:W-:Y:S01]  /*54b0*/  IMAD.MOV.U32 R10, RZ, RZ, 0x1 ;  /* 0x00000001ff0a7424 */ /* 0x000fe200078e00ff */
[----:B------:R-:W-:Y:S01]  /*54c0*/  ULOP3.LUT UR27, UR27, UR38, URZ, 0xc0, !UPT ;  /* 0x000000261b1b7292 */ /* 0x000fe2000f8ec03f */
[----:B------:R-:W-:Y:S01]  /*54d0*/  IMAD.U32 R4, RZ, RZ, UR6 ;  /* 0x00000006ff047e24 */ /* 0x000fe2000f8e00ff */
[----:B------:R-:W-:Y:S02]  /*54e0*/  UIADD3 UR5, -UR4, URZ, URZ ;  /* 0x0000003f04057290 */ /* 0x000fe4000fffe13f */
[----:B------:R-:W-:Y:S02]  /*54f0*/  @UP2 UIMAD UR37, UR41, UR36, UR34 ;  /* 0x00000024292522a4 */ /* 0x000fe4000f8e0222 */
        /* <DEDUP_REMOVED lines=10> */
.L_x_101:
[----:B------:R-:W-:Y:S02]  /*55a0*/  LOP3.LUT P0, RZ, R10, 0xff, RZ, 0xc0, !PT ;  /* 0x000000ff0aff7812 */ /* 0x000fe4000780c0ff */
[----:B------:R-:W-:-:S11]  /*55b0*/  LOP3.LUT R84, R84, 0x1, RZ, 0x3c, !PT ;  /* 0x0000000154547812 */ /* 0x000fd600078e3cff */
[----:B------:R-:W-:Y:S05]  /*55c0*/  @P0 BRA `(.L_x_104) ;  /* 0xffffffbc00d00947 */ /* 0x000fea000383ffff */
[----:B------:R-:W-:Y:S05]  /*55d0*/  EXIT ;  /* 0x000000000000794d */ /* 0x000fea0003800000 */
.L_x_12:
[----:B------:R-:W-:-:S08]  /*55e0*/  ISETP.NE.AND P0, PT, RZ, UR8, PT ;  /* 0x00000008ff007c0c */ /* 0x000fd0000bf05270 */
[----:B-1---5:R-:W0:-:S00]  /*55f0*/  USETMAXREG.DEALLOC.CTAPOOL 0x28 ;  /* 0x00000028000079c8 */ /* 0x022e0000080e0500 */
[----:B------:R-:W-:Y:S05]  /*5600*/  @P0 EXIT ;  /* 0x000000000000094d */ /* 0x000fea0003800000 */
[----:B0-----:R-:W-:Y:S01]  /*5610*/  LOP3.LUT P0, RZ, R9, 0xff, RZ, 0xc0, !PT ;  /* 0x000000ff09ff7812 */ /* 0x001fe2000780c0ff */
[----:B------:R-:W-:Y:S02]  /*5620*/  IMAD.MOV.U32 R10, RZ, RZ, 0x1 ;  /* 0x00000001ff0a7424 */ /* 0x000fe400078e00ff */
[----:B------:R-:W-:-:S10]  /*5630*/  IMAD.MOV.U32 R11, RZ, RZ, RZ ;  /* 0x000000ffff0b7224 */ /* 0x000fd400078e00ff */
[----:B------:R-:W-:Y:S05]  /*5640*/  @!P0 BRA `(.L_x_105) ;  /* 0x0000000c00108947 */ /* 0x000fea0003800000 */
[----:B------:R-:W-:Y:S01]  /*5650*/  LOP3.LUT P0, RZ, R8, 0x1f, RZ, 0xc0, !PT ;  /* 0x0000001f08ff7812 */ /* 0x000fe2000780c0ff */
[----:B------:R-:W-:Y:S01]  /*5660*/  ULDC UR5, c[0x0][0x658] ;  /* 0x0001960000057ab9 */ /* 0x000fe20000000800 */
[----:B------:R-:W-:Y:S01]  /*5670*/  UMOV UR6, 0xffffffff ;  /* 0xffffffff00067882 */ /* 0x000fe20000000000 */
[----:B------:R-:W-:Y:S01]  /*5680*/  BSSY B0, `(.L_x_105) ;  /* 0x00000c0000007945 */ /* 0x000fe20003800000 */
[----:B------:R-:W-:Y:S01]  /*5690*/  USHF.L.U32 UR6, UR6, UR5, URZ ;  /* 0x0000000506067299 */ /* 0x000fe2000800063f */
[C---:B------:R-:W-:Y:S01]  /*56a0*/  ISETP.NE.AND P3, PT, R14.reuse, RZ, PT ;  /* 0x000000ff0e00720c */ /* 0x040fe20003f65270 */
[----:B------:R-:W-:Y:S01]  /*56b0*/  IMAD.MOV.U32 R12, RZ, RZ, 0x1 ;  /* 0x00000001ff0c7424 */ /* 0x000fe200078e00ff */
[----:B------:R-:W-:Y:S01]  /*56c0*/  ISETP.NE.OR P0, PT, R14, RZ, !P0 ;  /* 0x000000ff0e00720c */ /* 0x000fe20004705670 */
[----:B------:R-:W-:Y:S01]  /*56d0*/  IMAD.MOV.U32 R10, RZ, RZ, 0x1 ;  /* 0x00000001ff0a7424 */ /* 0x000fe200078e00ff */
[----:B------:R-:W-:Y:S01]  /*56e0*/  ULDC UR4, c[0x0][0x600] ;  /* 0x0001800000047ab9 */ /* 0x000fe20000000800 */
[----:B------:R-:W-:Y:S01]  /*56f0*/  IMAD.MOV.U32 R11, RZ, RZ, RZ ;  /* 0x000000ffff0b7224 */ /* 0x000fe200078e00ff */
[----:B------:R-:W-:Y:S01]  /*5700*/  UMOV UR8, 0x1 ;  /* 0x0000000100087882 */ /* 0x000fe20000000000 */
[----:B------:R-:W-:-:S02]  /*5710*/  UIADD3 UR27, UR14, 0x1, URZ ;  /* 0x000000010e1b7890 */ /* 0x000fc4000fffe03f */
[----:B------:R-:W-:Y:S02]  /*5720*/  ULOP3.LUT UR26, UR13, 0x2, URZ, 0xfc, !UPT ;  /* 0x000000020d1a7892 */ /* 0x000fe4000f8efc3f */
[----:B------:R-:W-:Y:S02]  /*5730*/  UIADD3 UR4, UR4, -0x1, URZ ;  /* 0xffffffff04047890 */ /* 0x000fe4000fffe03f */
[----:B------:R-:W-:Y:S02]  /*5740*/  USHF.L.U32 UR5, UR8, UR5, URZ ;  /* 0x0000000508057299 */ /* 0x000fe4000800063f */
[----:B------:R-:W-:Y:S01]  /*5750*/  ULOP3.LUT UR6, URZ, UR6, URZ, 0x33, !UPT ;  /* 0x000000063f067292 */ /* 0x000fe2000f8e333f */
[----:B------:R-:W-:-:S11]  /*5760*/  ULDC.64 UR24, c[0x0][0x198] ;  /* 0x0000660000187ab9 */ /* 0x000fd60000000a00 */
.L_x_117:
[----:B------:R-:W-:-:S03]  /*5770*/  UMOV UR8, 0xffffffff ;  /* 0xffffffff00087882 */ /* 0x000fc60000000000 */
[----:B------:R-:W-:Y:S05]  /*5780*/  BRA.DIV UR8, `(.L_x_106) ;  /* 0x0000000e08947947 */ /* 0x000fea000b800000 */
[----:B------:R-:W-:-:S13]  /*5790*/  ELECT P1, URZ, PT ;  /* 0x00000000003f782f */ /* 0x000fda0003820000 */
.L_x_128:
[----:B------:R-:W0:Y:S01]  /*57a0*/  LDC R6, c[0x0][0x28c] ;  /* 0x0000a300ff067b82 */ /* 0x000e220000000800 */
[----:B------:R-:W-:Y:S01]  /*57b0*/  BSSY B1, `(.L_x_107) ;  /* 0x0000036000017945 */ /* 0x000fe20003800000 */
[----:B0-----:R-:W-:-:S13]  /*57c0*/  ISETP.LT.OR P1, PT, R6, 0x1, !P1 ;  /* 0x000000010600780c */ /* 0x001fda0004f21670 */
[----:B------:R-:W-:Y:S05]  /*57d0*/  @P1 BRA `(.L_x_108) ;  /* 0x0000000000cc1947 */ /* 0x000fea0003800000 */
[----:B------:R-:W-:Y:S02]  /*57e0*/  IMAD.SHL.U32 R8, R3, 0x40, RZ ;  /* 0x0000004003087824 */ /* 0x000fe400078e00ff */
[----:B------:R-:W-:Y:S02]  /*57f0*/  IMAD.SHL.U32 R9, R2, 0x40, RZ ;  /* 0x0000004002097824 */ /* 0x000fe400078e00ff */
[----:B------:R-:W-:Y:S02]  /*5800*/  IMAD.MOV.U32 R15, RZ, RZ, RZ ;  /* 0x000000ffff0f7224 */ /* 0x000fe400078e00ff */
[----:B------:R-:W-:Y:S02]  /*5810*/  IMAD.U32 R16, RZ, RZ, UR27 ;  /* 0x0000001bff107e24 */ /* 0x000fe4000f8e00ff */
[----:B------:R-:W-:Y:S02]  /*5820*/  IMAD.MOV.U32 R2, RZ, RZ, R10 ;  /* 0x000000ffff027224 */ /* 0x000fe400078e000a */
[----:B------:R-:W-:-:S07]  /*5830*/  IMAD.MOV.U32 R3, RZ, RZ, R11 ;  /* 0x000000ffff037224 */ /* 0x000fce00078e000b */
.L_x_112:
[----:B------:R-:W0:Y:S01]  /*5840*/  S2R R7, SR_CgaCtaId ;  /* 0x0000000000077919 */ /* 0x000e220000008800 */
[----:B-1----:R-:W-:-:S04]  /*5850*/  MOV R6, 0x400 ;  /* 0x0000040000067802 */ /* 0x002fc80000000f00 */
[----:B0-----:R-:W-:Y:S02]  /*5860*/  LEA R14, R7, R6, 0x18 ;  /* 0x00000006070e7211 */ /* 0x001fe400078ec0ff */
[----:B------:R-:W-:Y:S01]  /*5870*/  SHF.L.U32 R6, R2, 0x1f, RZ ;  /* 0x0000001f02067819 */ /* 0x000fe200000006ff */
[----:B------:R-:W0:Y:S02]  /*5880*/  @!P3 LDC R7, c[0x0][0x500] ;  /* 0x00014000ff07bb82 */ /* 0x000e240000000800 */
[----:B------:R-:W-:-:S04]  /*5890*/  IMAD R13, R3, 0x8, R14 ;  /* 0x00000008030d7824 */ /* 0x000fc800078e020e */
[----:B------:R-:W1:Y:S02]  /*58a0*/  SYNCS.PHASECHK.TRANS64.TRYWAIT P1, [R13+URZ+0x10], R6 ;  /* 0x000010060d0075a7 */ /* 0x000e64000802017f */
[----:B-1----:R-:W-:Y:S05]  /*58b0*/  @!P1 BRA `(.L_x_109) ;  /* 0x0000000c00689947 */ /* 0x002fea0003800000 */
.L_x_129:
[----:B------:R-:W-:Y:S01]  /*58c0*/  UPRMT UR8, UR26, 0x9910, URZ ;  /* 0x000099101a087896 */ /* 0x000fe2000800003f */
[----:B0-----:R0:W-:Y:S03]  /*58d0*/  @!P3 SYNCS.ARRIVE.TRANS64 RZ, [R13+URZ], R7 ;  /* 0x000000070dffb9a7 */ /* 0x0011e6000800003f */
[----:B------:R-:W-:-:S06]  /*58e0*/  UISETP.NE.AND UP0, UPT, UR8, 0x2, UPT ;  /* 0x000000020800788c */ /* 0x000fcc000bf05270 */
[----:B------:R-:W-:-:S13]  /*58f0*/  PLOP3.LUT P1, PT, PT, PT, UP0, 0x80, 0x0 ;  /* 0x000000000000781c */ /* 0x000fda0003f2f008 */
[----:B0-----:R-:W-:Y:S05]  /*5900*/  @P1 BRA `(.L_x_110) ;  /* 0x0000000000041947 */ /* 0x001fea0003800000 */
[----:B------:R-:W-:Y:S01]  /*5910*/  BPT.TRAP 0x1 ;  /* 0x000000040000795c */ /* 0x000fe20000300000 */
.L_x_110:
[----:B------:R-:W-:Y:S05]  /*5920*/  @P0 BRA `(.L_x_111) ;  /* 0x0000000000040947 */ /* 0x000fea0003800000 */
[----:B------:R-:W-:Y:S01]  /*5930*/  BPT.TRAP 0x1 ;  /* 0x000000040000795c */ /* 0x000fe20000300000 */
.L_x_111:
[----:B------:R-:W-:Y:S01]  /*5940*/  IMAD R14, R3, 0x800, R14 ;  /* 0x00000800030e7824 */ /* 0x000fe200078e020e */
[----:B------:R-:W-:Y:S01]  /*5950*/  R2UR UR9, R13 ;  /* 0x000000000d0972ca */ /* 0x000fe200000e0000 */
[----:B------:R-:W-:Y:S01]  /*5960*/  VIADD R16, R16, 0xffffffff ;  /* 0xffffffff10107836 */ /* 0x000fe20000000000 */
[----:B------:R-:W-:Y:S01]  /*5970*/  UIADD3 UR16, UP0, UR24, 0xf0, URZ ;  /* 0x000000f018107890 */ /* 0x000fe2000ff1e03f */
[----:B------:R-:W-:Y:S01]  /*5980*/  R2UR UR11, R9 ;  /* 0x00000000090b72ca */ /* 0x000fe200000e0000 */
[----:B------:R-:W-:Y:S01]  /*5990*/  UIADD3 UR28, UP1, UR24, 0x1f0, URZ ;  /* 0x000001f0181c7890 */ /* 0x000fe2000ff3e03f */
[----:B------:R-:W-:Y:S01]  /*59a0*/  R2UR UR8, R14 ;  /* 0x000000000e0872ca */ /* 0x000fe200000e0000 */
[----:B------:R-:W-:Y:S01]  /*59b0*/  UIADD3.X UR17, URZ, UR25, URZ, UP0, !UPT ;  /* 0x000000193f117290 */ /* 0x000fe200087fe43f */
[----:B------:R-:W-:Y:S01]  /*59c0*/  R2UR UR10, R15 ;  /* 0x000000000f0a72ca */ /* 0x000fe200000e0000 */
[----:B------:R-:W-:Y:S01]  /*59d0*/  VIADD R3, R3, 0x1 ;  /* 0x0000000103037836 */ /* 0x000fe20000000000 */
[----:B------:R-:W-:Y:S01]  /*59e0*/  R2UR UR12, R4 ;  /* 0x00000000040c72ca */ /* 0x000fe200000e0000 */
[----:B------:R-:W-:Y:S01]  /*59f0*/  UIADD3.X UR29, URZ, UR25, URZ, UP1, !UPT ;  /* 0x000000193f1d7290 */ /* 0x000fe20008ffe43f */
[----:B------:R-:W-:Y:S01]  /*5a00*/  R2UR UR23, R8 ;  /* 0x00000000081772ca */ /* 0x000fe200000e0000 */
[----:B------:R-:W-:Y:S01]  /*5a10*/  UMOV UR18, 0x0 ;  /* 0x0000000000127882 */ /* 0x000fe20000000000 */
[----:B------:R-:W-:Y:S01]  /*5a20*/  ISETP.GT.AND P2, PT, R16, 0x1, PT ;  /* 0x000000011000780c */ /* 0x000fe20003f44270 */
[----:B------:R-:W-:Y:S01]  /*5a30*/  UMOV UR19, 0x10000000 ;  /* 0x1000000000137882 */ /* 0x000fe20000000000 */
[----:B------:R-:W-:Y:S01]  /*5a40*/  ISETP.NE.AND P1, PT, R3, 0x2, PT ;  /* 0x000000020300780c */ /* 0x000fe20003f25270 */
[----:B------:R-:W-:-:S02]  /*5a50*/  VIADD R15, R15, 0x20 ;  /* 0x000000200f0f7836 */ /* 0x000fc40000000000 */
[----:B------:R-:W-:Y:S01]  /*5a60*/  UIADD3 UR15, UR8, 0x100, URZ ;  /* 0x00000100080f7890 */ /* 0x000fe2000fffe03f */
[----:B------:R-:W-:Y:S01]  /*5a70*/  SEL R7, RZ, 0x1, P1 ;  /* 0x00000001ff077807 */ /* 0x000fe20000800000 */
[----:B------:R-:W-:Y:S01]  /*5a80*/  UIADD3 UR22, UR8, 0x1100, URZ ;  /* 0x0000110008167890 */ /* 0x000fe2000fffe03f */
[----:B------:R-:W-:Y:S02]  /*5a90*/  SEL R3, R3, RZ, P1 ;  /* 0x000000ff03037207 */ /* 0x000fe40000800000 */
[----:B------:R-:W-:Y:S02]  /*5aa0*/  LOP3.LUT R2, R2, R7, RZ, 0x3c, !PT ;  /* 0x0000000702027212 */ /* 0x000fe400078e3cff */
[----:B------:R-:W-:Y:S02]  /*5ab0*/  UMOV UR8, UR15 ;  /* 0x0000000f00087c82 */ /* 0x000fe40008000000 */
[----:B------:R0:W-:Y:S02]  /*5ac0*/  UTMALDG.3D [UR8], [UR16], desc[UR18] ;  /* 0x00001208100075b4 */ /* 0x0001e40008011000 */
[----:B0-----:R-:W-:Y:S01]  /*5ad0*/  UMOV UR8, UR22 ;  /* 0x0000001600087c82 */ /* 0x001fe20008000000 */
[----:B------:R-:W-:-:S02]  /*5ae0*/  UMOV UR11, UR23 ;  /* 0x00000017000b7c82 */ /* 0x000fc40008000000 */
[----:B------:R0:W-:Y:S02]  /*5af0*/  UTMALDG.3D [UR8], [UR28], desc[UR18] ;  /* 0x000012081c0075b4 */ /* 0x0001e40008011000 */
[----:B0-----:R-:W-:Y:S05]  /*5b00*/  @P2 BRA `(.L_x_112) ;  /* 0xfffffffc004c2947 */ /* 0x001fea000383ffff */
.L_x_108:
[----:B------:R-:W-:Y:S05]  /*5b10*/  BSYNC B1 ;  /* 0x0000000000017941 */ /* 0x000fea0003800000 */
.L_x_107:
[----:B------:R-:W-:Y:S01]  /*5b20*/  LOP3.LUT P4, RZ, R12, 0xff, RZ, 0xc0, !PT ;  /* 0x000000ff0cff7812 */ /* 0x000fe2000788c0ff */
[----:B------:R-:W-:Y:S01]  /*5b30*/  VIADD R11, R11, UR14 ;  /* 0x0000000e0b0b7c36 */ /* 0x000fe20008000000 */
[----:B------:R-:W-:Y:S01]  /*5b40*/  ULDC.64 UR8, c[0x0][0x650] ;  /* 0x0001940000087ab9 */ /* 0x000fe20000000a00 */
[----:B------:R-:W-:Y:S01]  /*5b50*/  BSSY B1, `(.L_x_113) ;  /* 0x0000070000017945 */ /* 0x000fe20003800000 */
[----:B-1----:R-:W-:Y:S02]  /*5b60*/  PRMT R6, RZ, 0x7610, R6 ;  /* 0x00007610ff067816 */ /* 0x002fe40000000006 */
[C---:B------:R-:W-:Y:S02]  /*5b70*/  ISETP.GT.U32.AND P1, PT, R11.reuse, 0x1, PT ;  /* 0x000000010b00780c */ /* 0x040fe40003f24070 */
[----:B------:R-:W-:Y:S02]  /*5b80*/  SHF.R.U32.HI R2, RZ, 0x1, R11 ;  /* 0x00000001ff027819 */ /* 0x000fe4000001160b */
[----:B------:R-:W-:-:S02]  /*5b90*/  LOP3.LUT R11, R11, 0x1, RZ, 0xc0, !PT ;  /* 0x000000010b0b7812 */ /* 0x000fc400078ec0ff */
[----:B------:R-:W-:Y:S01]  /*5ba0*/  LOP3.LUT R2, R2, 0x1, RZ, 0xc0, !PT ;  /* 0x0000000102027812 */ /* 0x000fe200078ec0ff */
[----:B------:R-:W0:Y:S01]  /*5bb0*/  @P4 S2R R4, SR_CgaCtaId ;  /* 0x0000000000044919 */ /* 0x000e220000008800 */
[----:B------:R-:W-:Y:S02]  /*5bc0*/  @P4 MOV R3, 0x400 ;  /* 0x0000040000034802 */ /* 0x000fe40000000f00 */
[----:B------:R-:W-:Y:S02]  /*5bd0*/  ISETP.NE.U32.AND P2, PT, R2, 0x1, PT ;  /* 0x000000010200780c */ /* 0x000fe40003f45070 */
[----:B------:R-:W-:Y:S02]  /*5be0*/  PRMT R12, RZ, 0x7610, R12 ;  /* 0x00007610ff0c7816 */ /* 0x000fe4000000000c */
[----:B0-----:R-:W-:Y:S01]  /*5bf0*/  @P4 LEA R3, R4, R3, 0x18 ;  /* 0x0000000304034211 */ /* 0x001fe200078ec0ff */
[----:B------:R-:W-:-:S03]  /*5c00*/  IMAD.U32 R4, RZ, RZ, UR14 ;  /* 0x0000000eff047e24 */ /* 0x000fc6000f8e00ff */
[----:B------:R0:W-:Y:S01]  /*5c10*/  @P4 SYNCS.ARRIVE.TRANS64.A1T0 RZ, [R3+URZ+0x58], RZ ;  /* 0x000058ff03ff49a7 */ /* 0x0001e2000810003f */
[----:B------:R-:W-:Y:S02]  /*5c20*/  IADD3 R0, P4, R0, UR20, RZ ;  /* 0x0000001400007c10 */ /* 0x000fe4000ff9e0ff */
[----:B------:R-:W-:Y:S02]  /*5c30*/  ISETP.LT.U32.AND P1, PT, R4, 0x2, P1 ;  /* 0x000000020400780c */ /* 0x000fe40000f21070 */
[----:B------:R-:W-:Y:S02]  /*5c40*/  IADD3.X R5, R5, UR7, RZ, P4, !PT ;  /* 0x0000000705057c10 */ /* 0x000fe4000a7fe4ff */
[----:B------:R-:W-:Y:S02]  /*5c50*/  ISETP.GE.U32.AND P4, PT, R0, UR8, PT ;  /* 0x0000000800007c0c */ /* 0x000fe4000bf86070 */
[----:B0-----:R-:W-:Y:S02]  /*5c60*/  SEL R3, RZ, 0x1, !P1 ;  /* 0x00000001ff037807 */ /* 0x001fe40004800000 */
[----:B------:R-:W-:-:S02]  /*5c70*/  ISETP.GE.U32.AND.EX P1, PT, R5, UR9, PT, P4 ;  /* 0x0000000905007c0c */ /* 0x000fc4000bf26140 */
[----:B------:R-:W-:Y:S01]  /*5c80*/  ISETP.GT.U32.AND P2, PT, R4, 0x1, !P2 ;  /* 0x000000010400780c */ /* 0x000fe20005744070 */
[----:B------:R-:W-:-:S03]  /*5c90*/  IMAD.MOV.U32 R4, RZ, RZ, -0x1 ;  /* 0xffffffffff047424 */ /* 0x000fc600078e00ff */
[----:B------:R-:W-:-:S04]  /*5ca0*/  SEL R2, RZ, 0x1, !P2 ;  /* 0x00000001ff027807 */ /* 0x000fc80005000000 */
[----:B------:R-:W-:Y:S01]  /*5cb0*/  LOP3.LUT R10, R2, R10, R3, 0x96, !PT ;  /* 0x0000000a020a7212 */ /* 0x000fe200078e9603 */
[----:B------:R-:W-:Y:S02]  /*5cc0*/  IMAD.MOV.U32 R2, RZ, RZ, -0x1 ;  /* 0xffffffffff027424 */ /* 0x000fe400078e00ff */
[----:B------:R-:W-:Y:S01]  /*5cd0*/  IMAD.MOV.U32 R3, RZ, RZ, -0x1 ;  /* 0xffffffffff037424 */ /* 0x000fe200078e00ff */
[----:B------:R-:W-:Y:S06]  /*5ce0*/  @P1 BRA `(.L_x_114) ;  /* 0x0000000400581947 */ /* 0x000fec0003800000 */
[----:B------:R-:W0:Y:S01]  /*5cf0*/  S2UR UR8, SR_CTAID.X ;  /* 0x00000000000879c3 */ /* 0x000e220000002500 */
[----:B------:R-:W-:Y:S01]  /*5d00*/  ULDC.64 UR10, c[0x0][0x628] ;  /* 0x00018a00000a7ab9 */ /* 0x000fe20000000a00 */
[----:B------:R-:W-:Y:S01]  /*5d10*/  ULDC UR9, c[0x0][0x150] ;  /* 0x0000540000097ab9 */ /* 0x000fe20000000800 */
[----:B------:R-:W-:Y:S01]  /*5d20*/  ISETP.NE.U32.AND P1, PT, RZ, UR10, PT ;  /* 0x0000000aff007c0c */ /* 0x000fe2000bf25070 */
[----:B------:R-:W-:Y:S01]  /*5d30*/  ULDC UR12, c[0x0][0x630] ;  /* 0x00018c00000c7ab9 */ /* 0x000fe20000000800 */
[----:B------:R-:W-:Y:S01]  /*5d40*/  ULDC UR16, c[0x0][0x154] ;  /* 0x0000550000107ab9 */ /* 0x000fe20000000800 */
[----:B------:R-:W-:Y:S01]  /*5d50*/  IMAD.MOV.U32 R2, RZ, RZ, R0 ;  /* 0x000000ffff027224 */ /* 0x000fe200078e0000 */
[----:B------:R-:W-:Y:S01]  /*5d60*/  ISETP.NE.AND.EX P1, PT, RZ, UR11, PT, P1 ;  /* 0x0000000bff007c0c */ /* 0x000fe2000bf25310 */
[----:B------:R-:W1:Y:S01]  /*5d70*/  S2UR UR15, SR_CTAID.Y ;  /* 0x00000000000f79c3 */ /* 0x000e620000002600 */
[----:B0-----:R-:W-:-:S05]  /*5d80*/  I2FP.F32.U32 R3, UR8 ;  /* 0x0000000800037c45 */ /* 0x001fca0008201000 */
[----:B------:R-:W-:Y:S01]  /*5d90*/  FMUL R4, R3, UR9 ;  /* 0x0000000903047c20 */ /* 0x000fe20008400000 */
[----:B------:R-:W-:-:S05]  /*5da0*/  IMAD.MOV.U32 R3, RZ, RZ, R5 ;  /* 0x000000ffff037224 */ /* 0x000fca00078e0005 */
[----:B------:R-:W-:Y:S05]  /*5db0*/  @!P1 BRA `(.L_x_115) ;  /* 0x0000000000289947 */ /* 0x000fea0003800000 */
[----:B------:R-:W-:Y:S02]  /*5dc0*/  ULDC UR9, c[0x0][0x634] ;  /* 0x00018d0000097ab9 */ /* 0x000fe40000000800 */
[----:B------:R-:W-:-:S05]  /*5dd0*/  IADD3 R9, P1, R0, UR9, RZ ;  /* 0x0000000900097c10 */ /* 0x000fca000ff3e0ff */
[----:B------:R-:W-:-:S04]  /*5de0*/  IMAD.X R13, RZ, RZ, R5, P1 ;  /* 0x000000ffff0d7224 */ /* 0x000fc800008e0605 */
[----:B------:R-:W-:-:S04]  /*5df0*/  IMAD.WIDE.U32 R6, R13, UR10, RZ ;  /* 0x0000000a0d067c25 */ /* 0x000fc8000f8e00ff */
[----:B------:R-:W-:-:S04]  /*5e00*/  IMAD.WIDE.U32 R6, P1, R9, UR11, R6 ;  /* 0x0000000b09067c25 */ /* 0x000fc8000f820006 */
[----:B------:R-:W-:-:S04]  /*5e10*/  IMAD.WIDE.U32 R8, R9, UR10, RZ ;  /* 0x0000000a09087c25 */ /* 0x000fc8000f8e00ff */
[----:B------:R-:W-:Y:S01]  /*5e20*/  IMAD.X R3, RZ, RZ, RZ, P1 ;  /* 0x000000ffff037224 */ /* 0x000fe200008e06ff */
[----:B------:R-:W-:Y:S01]  /*5e30*/  IADD3 RZ, P1, R9, R6, RZ ;  /* 0x0000000609ff7210 */ /* 0x000fe20007f3e0ff */
[----:B------:R-:W-:-:S04]  /*5e40*/  IMAD.MOV.U32 R2, RZ, RZ, R7 ;  /* 0x000000ffff027224 */ /* 0x000fc800078e0007 */
[----:B------:R-:W-:-:S08]  /*5e50*/  IMAD.WIDE.U32.X R2, R13, UR11, R2, P1 ;  /* 0x0000000b0d027c25 */ /* 0x000fd000088e0402 */
.L_x_115:
[--C-:B------:R-:W-:Y:S01]  /*5e60*/  SHF.R.U64 R13, R2, UR12, R3.reuse ;  /* 0x0000000c020d7c19 */ /* 0x100fe20008001203 */
[----:B------:R0:W2:Y:S01]  /*5e70*/  F2I.U32.TRUNC.NTZ R9, R4 ;  /* 0x0000000400097305 */ /* 0x0000a2000020f000 */
[----:B------:R-:W-:Y:S01]  /*5e80*/  SHF.R.U32.HI R2, RZ, UR12, R3 ;  /* 0x0000000cff027c19 */ /* 0x000fe20008011603 */
[----:B------:R-:W-:Y:S01]  /*5e90*/  ULDC.64 UR10, c[0x0][0x620] ;  /* 0x00018800000a7ab9 */ /* 0x000fe20000000a00 */
[----:B------:R-:W-:Y:S01]  /*5ea0*/  IADD3 R7, P1, RZ, -R13, RZ ;  /* 0x8000000dff077210 */ /* 0x000fe20007f3e0ff */
[----:B------:R-:W3:Y:S01]  /*5eb0*/  LDC R19, c[0x0][0x610] ;  /* 0x00018400ff137b82 */ /* 0x000ee20000000800 */
[----:B-1----:R-:W-:Y:S01]  /*5ec0*/  I2FP.F32.U32 R6, UR15 ;  /* 0x0000000f00067c45 */ /* 0x002fe20008201000 */
[----:B------:R-:W-:Y:S01]  /*5ed0*/  ULDC UR12, c[0x0][0x658] ;  /* 0x00019600000c7ab9 */ /* 0x000fe20000000800 */
[----:B------:R-:W-:Y:S01]  /*5ee0*/  ULDC UR18, c[0x0][0x648] ;  /* 0x0001920000127ab9 */ /* 0x000fe20000000800 */
[----:B------:R-:W-:Y:S02]  /*5ef0*/  IMAD.X R2, RZ, RZ, ~R2, P1 ;  /* 0x000000ffff027224 */ /* 0x000fe400008e0e02 */
[----:B------:R-:W-:Y:S01]  /*5f00*/  FMUL R8, R6, UR16 ;  /* 0x0000001006087c20 */ /* 0x000fe20008400000 */
[----:B0-----:R-:W-:Y:S01]  /*5f10*/  IMAD.MOV.U32 R4, RZ, RZ, R0 ;  /* 0x000000ffff047224 */ /* 0x001fe200078e0000 */
[----:B------:R-:W-:Y:S01]  /*5f20*/  ULDC.64 UR16, c[0x0][0x640] ;  /* 0x0001900000107ab9 */ /* 0x000fe20000000a00 */
[----:B------:R-:W-:Y:S01]  /*5f30*/  IMAD R6, R2, UR10, RZ ;  /* 0x0000000a02067c24 */ /* 0x000fe2000f8e02ff */
[----:B------:R-:W-:Y:S01]  /*5f40*/  ISETP.NE.U32.AND P1, PT, RZ, UR16, PT ;  /* 0x00000010ff007c0c */ /* 0x000fe2000bf25070 */
[----:B------:R-:W-:Y:S01]  /*5f50*/  IMAD.WIDE.U32 R2, R7, UR10, R4 ;  /* 0x0000000a07027c25 */ /* 0x000fe2000f8e0004 */
[----:B------:R-:W0:Y:S01]  /*5f60*/  F2I.U32.TRUNC.NTZ R8, R8 ;  /* 0x0000000800087305 */ /* 0x000e22000020f000 */
[----:B--2---:R-:W-:Y:S01]  /*5f70*/  R2UR UR9, R9 ;  /* 0x00000000090972ca */ /* 0x004fe200000e0000 */
[----:B------:R-:W-:Y:S01]  /*5f80*/  ULDC UR10, c[0x0][0x618] ;  /* 0x00018600000a7ab9 */ /* 0x000fe20000000800 */
[----:B------:R-:W-:Y:S01]  /*5f90*/  IMAD R7, R7, UR11, R6 ;  /* 0x0000000b07077c24 */ /* 0x000fe2000f8e0206 */
[----:B------:R-:W-:-:S03]  /*5fa0*/  ISETP.NE.AND.EX P1, PT, RZ, UR17, PT, P1 ;  /* 0x00000011ff007c0c */ /* 0x000fc6000bf25310 */
[----:B------:R-:W-:-:S05]  /*5fb0*/  IMAD.IADD R3, R3, 0x1, R7 ;  /* 0x0000000103037824 */ /* 0x000fca00078e0207 */
[--C-:B------:R-:W-:Y:S02]  /*5fc0*/  SHF.R.U64 R4, R2, UR10, R3.reuse ;  /* 0x0000000a02047c19 */ /* 0x100fe40008001203 */
[----:B------:R-:W-:Y:S01]  /*5fd0*/  SHF.R.U32.HI R3, RZ, UR10, R3 ;  /* 0x0000000aff037c19 */ /* 0x000fe20008011603 */
[----:B------:R-:W-:Y:S01]  /*5fe0*/  ULDC UR10, c[0x0][0x608] ;  /* 0x00018200000a7ab9 */ /* 0x000fe20000000800 */
[----:B0-----:R-:W-:Y:S02]  /*5ff0*/  R2UR UR11, R8 ;  /* 0x00000000080b72ca */ /* 0x001fe400000e0000 */
[--C-:B------:R-:W-:Y:S02]  /*6000*/  SHF.R.U64 R14, R4, UR10, R3.reuse ;  /* 0x0000000a040e7c19 */ /* 0x100fe40008001203 */
[----:B------:R-:W-:Y:S01]  /*6010*/  SHF.R.U32.HI R3, RZ, UR10, R3 ;  /* 0x0000000aff037c19 */ /* 0x000fe20008011603 */
[----:B------:R-:W-:-:S03]  /*6020*/  UIADD3 UR10, -UR9, URZ, URZ ;  /* 0x0000003f090a7290 */ /* 0x000fc6000fffe13f */
[--C-:B------:R-:W-:Y:S01]  /*6030*/  SHF.R.U64 R17, R14, UR12, R3.reuse ;  /* 0x0000000c0e117c19 */ /* 0x100fe20008001203 */
[----:B------:R-:W-:Y:S01]  /*6040*/  ULDC UR9, c[0x0][0x144] ;  /* 0x0000510000097ab9 */ /* 0x000fe20000000800 */
[----:B------:R-:W-:-:S03]  /*6050*/  SHF.R.U32.HI R3, RZ, UR12, R3 ;  /* 0x0000000cff037c19 */ /* 0x000fc60008011603 */
[----:B------:R-:W-:Y:S01]  /*6060*/  IMAD.MOV.U32 R2, RZ, RZ, R17 ;  /* 0x000000ffff027224 */ /* 0x000fe200078e0011 */
[----:B------:R-:W-:Y:S06]  /*6070*/  @!P1 BRA `(.L_x_116) ;  /* 0x0000000000289947 */ /* 0x000fec0003800000 */
        /* <DEDUP_REMOVED lines=10> */
.L_x_116:
[----:B------:R-:W-:Y:S01]  /*6120*/  UIADD3 UR11, -UR11, URZ, URZ ;  /* 0x0000003f0b0b7290 */ /* 0x000fe2000fffe13f */
[----:B------:R-:W-:Y:S01]  /*6130*/  SHF.R.U64 R3, R2, UR18, R3 ;  /* 0x0000001202037c19 */ /* 0x000fe20008001203 */
[----:B------:R-:W-:Y:S01]  /*6140*/  UIMAD UR8, UR9, UR10, UR8 ;  /* 0x0000000a090872a4 */ /* 0x000fe2000f8e0208 */
[----:B------:R-:W-:Y:S02]  /*6150*/  LOP3.LUT R2, R14, UR6, RZ, 0xc0, !PT ;  /* 0x000000060e027c12 */ /* 0x000fe4000f8ec0ff */
[----:B------:R-:W-:Y:S01]  /*6160*/  ULDC UR9, c[0x0][0x148] ;  /* 0x0000520000097ab9 */ /* 0x000fe20000000800 */
[----:B------:R-:W-:Y:S01]  /*6170*/  IMAD.MOV R6, RZ, RZ, -R3 ;  /* 0x000000ffff067224 */ /* 0x000fe200078e0a03 */
[----:B------:R-:W-:Y:S01]  /*6180*/  @UP2 UIMAD UR8, UR9, UR11, UR15 ;  /* 0x0000000b090822a4 */ /* 0x000fe2000f8e020f */
[----:B------:R-:W-:Y:S01]  /*6190*/  IMAD R2, R3, UR5, R2 ;  /* 0x0000000503027c24 */ /* 0x000fe2000f8e0202 */
[----:B------:R-:W-:Y:S01]  /*61a0*/  LOP3.LUT R4, R4, UR4, RZ, 0xc0, !PT ;  /* 0x0000000404047c12 */ /* 0x000fe2000f8ec0ff */
[----:B------:R-:W-:Y:S01]  /*61b0*/  ULDC UR9, c[0x0][0x638] ;  /* 0x00018e0000097ab9 */ /* 0x000fe20000000800 */
[----:B------:R-:W-:Y:S01]  /*61c0*/  PLOP3.LUT P1, PT, PT, PT, UP2, 0x80, 0x0 ;  /* 0x000000000000781c */ /* 0x000fe20003f2f028 */
[----:B------:R-:W-:-:S02]  /*61d0*/  IMAD R3, R6, UR9, R17 ;  /* 0x0000000906037c24 */ /* 0x000fc4000f8e0211 */
[----:B---3--:R-:W-:Y:S01]  /*61e0*/  IMAD R2, R2, R19, UR8 ;  /* 0x0000000802027e24 */ /* 0x008fe2000f8e0213 */
[----:B------:R-:W-:Y:S01]  /*61f0*/  ULDC UR8, c[0x0][0x600] ;  /* 0x0001800000087ab9 */ /* 0x000fe20000000800 */
[----:B------:R-:W-:Y:S02]  /*6200*/  IMAD.MOV.U32 R6, RZ, RZ, 0x1 ;  /* 0x00000001ff067424 */ /* 0x000fe400078e00ff */
[----:B------:R-:W-:Y:S02]  /*6210*/  IMAD R7, R3, UR8, R4 ;  /* 0x0000000803077c24 */ /* 0x000fe4000f8e0204 */
[----:B------:R-:W-:-:S03]  /*6220*/  IMAD.MOV.U32 R4, RZ, RZ, R13 ;  /* 0x000000ffff047224 */ /* 0x000fc600078e000d */
[----:B------:R-:W-:Y:S02]  /*6230*/  SEL R3, R7, R2, !P1 ;  /* 0x0000000207037207 */ /* 0x000fe40004800000 */
[----:B------:R-:W-:-:S07]  /*6240*/  SEL R2, R2, R7, !P1 ;  /* 0x0000000702027207 */ /* 0x000fce0004800000 */
.L_x_114:
[----:B------:R-:W-:Y:S05]  /*6250*/  BSYNC B1 ;  /* 0x0000000000017941 */ /* 0x000fea0003800000 */
.L_x_113:
[----:B------:R-:W-:-:S13]  /*6260*/  LOP3.LUT P1, RZ, R6, 0xff, RZ, 0xc0, !PT ;  /* 0x000000ff06ff7812 */ /* 0x000fda000782c0ff */
[----:B------:R-:W-:Y:S05]  /*6270*/  @P1 BRA `(.L_x_117) ;  /* 0xfffffff4003c1947 */ /* 0x000fea000383ffff */
[----:B------:R-:W-:Y:S05]  /*6280*/  BSYNC B0 ;  /* 0x0000000000007941 */ /* 0x000fea0003800000 */
.L_x_105:
[----:B------:R-:W-:-:S03]  /*6290*/  UMOV UR8, 0xffffffff ;  /* 0xffffffff00087882 */ /* 0x000fc60000000000 */
[----:B------:R-:W-:Y:S05]  /*62a0*/  BRA.DIV UR8, `(.L_x_118) ;  /* 0x0000000608007947 */ /* 0x000fea000b800000 */
[----:B------:R-:W-:-:S13]  /*62b0*/  ELECT P0, URZ, PT ;  /* 0x00000000003f782f */ /* 0x000fda0003800000 */
.L_x_132:
[----:B------:R-:W-:Y:S04]  /*62c0*/  BSSY B0, `(.L_x_119) ;  /* 0x000001a000007945 */ /* 0x000fe80003800000 */
[----:B------:R-:W-:Y:S05]  /*62d0*/  @!P0 BRA `(.L_x_120) ;  /* 0x0000000000608947 */ /* 0x000fea0003800000 */
[----:B------:R-:W-:-:S04]  /*62e0*/  ULOP3.LUT UR8, UR13, 0x2, URZ, 0xfc, !UPT ;  /* 0x000000020d087892 */ /* 0x000fc8000f8efc3f */
[----:B------:R-:W-:-:S06]  /*62f0*/  UISETP.NE.AND UP0, UPT, UR8, 0x3, UPT ;  /* 0x000000030800788c */ /* 0x000fcc000bf05270 */
[----:B------:R-:W-:-:S13]  /*6300*/  PLOP3.LUT P0, PT, PT, PT, UP0, 0x80, 0x0 ;  /* 0x000000000000781c */ /* 0x000fda0003f0f008 */
[----:B------:R-:W-:Y:S05]  /*6310*/  @!P0 BRA `(.L_x_121) ;  /* 0x0000000000048947 */ /* 0x000fea0003800000 */
[----:B------:R-:W-:Y:S01]  /*6320*/  BPT.TRAP 0x1 ;  /* 0x000000040000795c */ /* 0x000fe20000300000 */
.L_x_121:
[----:B------:R-:W0:Y:S01]  /*6330*/  S2R R3, SR_CgaCtaId ;  /* 0x0000000000037919 */ /* 0x000e220000008800 */
[----:B------:R-:W-:Y:S02]  /*6340*/  MOV R0, 0x400 ;  /* 0x0000040000007802 */ /* 0x000fe40000000f00 */
[----:B------:R-:W-:Y:S02]  /*6350*/  SHF.L.U32 R2, R10, 0x1f, RZ ;  /* 0x0000001f0a027819 */ /* 0x000fe400000006ff */
[----:B0-----:R-:W-:-:S05]  /*6360*/  LEA R0, R3, R0, 0x18 ;  /* 0x0000000003007211 */ /* 0x001fca00078ec0ff */
[----:B------:R-:W-:-:S04]  /*6370*/  VIADD R0, R0, 0x10 ;  /* 0x0000001000007836 */ /* 0x000fc80000000000 */
[C---:B------:R-:W-:Y:S02]  /*6380*/  IMAD R5, R11.reuse, 0x8, R0 ;  /* 0x000000080b057824 */ /* 0x040fe400078e0200 */
[----:B------:R-:W-:Y:S02]  /*6390*/  VIADD R11, R11, 0x1 ;  /* 0x000000010b0b7836 */ /* 0x000fe40000000000 */
[----:B------:R-:W0:Y:S03]  /*63a0*/  SYNCS.PHASECHK.TRANS64.TRYWAIT P0, [R5+URZ], R2 ;  /* 0x00000002050075a7 */ /* 0x000e26000800017f */
[----:B------:R-:W-:-:S04]  /*63b0*/  ISETP.NE.AND P1, PT, R11, 0x2, PT ;  /* 0x000000020b00780c */ /* 0x000fc80003f25270 */
[----:B------:R-:W-:Y:S02]  /*63c0*/  SEL R3, RZ, 0x1, P1 ;  /* 0x00000001ff037807 */ /* 0x000fe40000800000 */
[----:B------:R-:W-:Y:S02]  /*63d0*/  SEL R11, R11, RZ, P1 ;  /* 0x000000ff0b0b7207 */ /* 0x000fe40000800000 */
[----:B------:R-:W-:Y:S01]  /*63e0*/  LOP3.LUT R3, R10, R3, RZ, 0x3c, !PT ;  /* 0x000000030a037212 */ /* 0x000fe200078e3cff */
[----:B0-----:R-:W-:Y:S06]  /*63f0*/  @!P0 BRA `(.L_x_122) ;  /* 0x0000000000d08947 */ /* 0x001fec0003800000 */
.L_x_133:
[----:B------:R-:W-:Y:S01]  /*6400*/  IMAD R11, R11, 0x8, R0 ;  /* 0x000000080b0b7824 */ /* 0x000fe200078e0200 */
[----:B------:R-:W-:-:S07]  /*6410*/  SHF.L.U32 R0, R3, 0x1f, RZ ;  /* 0x0000001f03007819 */ /* 0x000fce00000006ff */
.L_x_123:
[----:B-1----:R1:W2:Y:S02]  /*6420*/  SYNCS.PHASECHK.TRANS64.TRYWAIT P0, [R11+URZ], R0 ;  /* 0x000000000b0075a7 */ /* 0x0022a4000800017f */
[----:B--2---:R-:W-:Y:S05]  /*6430*/  @!P0 NANOSLEEP.SYNCS 0x989680 ;  /* 0x009896800000895d */ /* 0x004fea0003900000 */
[----:B------:R-:W2:Y:S02]  /*6440*/  @!P0 SYNCS.PHASECHK.TRANS64 P0, [R11+URZ], R0 ;  /* 0x000000000b0085a7 */ /* 0x000ea4000800007f */
[----:B--2---:R-:W-:Y:S05]  /*6450*/  @!P0 BRA `(.L_x_123) ;  /* 0xfffffffc00f08947 */ /* 0x004fea000383ffff */
.L_x_120:
[----:B------:R-:W-:Y:S05]  /*6460*/  BSYNC B0 ;  /* 0x0000000000007941 */ /* 0x000fea0003800000 */
.L_x_119:
[----:B------:R-:W-:Y:S05]  /*6470*/  EXIT ;  /* 0x000000000000794d */ /* 0x000fea0003800000 */
.L_x_14:
[----:B0-----:R0:W2:Y:S02]  /*6480*/  SYNCS.PHASECHK.TRANS64.TRYWAIT P0, [R15+URZ+-0x8], R10 ;  /* 0xfffff80a0f0075a7 */ /* 0x0010a4000800017f */
[----:B--2---:R-:W-:Y:S05]  /*6490*/  @!P0 NANOSLEEP.SYNCS 0x989680 ;  /* 0x009896800000895d */ /* 0x004fea0003900000 */
[----:B------:R-:W2:Y:S02]  /*64a0*/  @!P0 SYNCS.PHASECHK.TRANS64 P0, [R15+URZ+-0x8], R10 ;  /* 0xfffff80a0f0085a7 */ /* 0x000ea4000800007f */
[----:B--2---:R-:W-:Y:S05]  /*64b0*/  @!P0 BRA `(.L_x_14) ;  /* 0xfffffffc00f08947 */ /* 0x004fea000383ffff */
[----:B------:R-:W-:Y:S05]  /*64c0*/  BRA `(.L_x_124) ;  /* 0xffffffb0002c7947 */ /* 0x000fea000383ffff */
.L_x_19:
[----:B--2---:R-:W-:-:S04]  /*64d0*/  IMAD.U32 R11, RZ, RZ, UR4 ;  /* 0x00000004ff0b7e24 */ /* 0x004fc8000f8e00ff */
[----:B------:R2:W3:Y:S03]  /*64e0*/  SYNCS.PHASECHK.TRANS64.TRYWAIT P0, [R11+URZ], R10 ;  /* 0x0000000a0b0075a7 */ /* 0x0004e6000800017f */
[----:B---3--:R-:W-:Y:S05]  /*64f0*/  @!P0 NANOSLEEP.SYNCS 0x989680 ;  /* 0x009896800000895d */ /* 0x008fea0003900000 */
[----:B------:R-:W3:Y:S02]  /*6500*/  @!P0 SYNCS.PHASECHK.TRANS64 P0, [R11+URZ], R10 ;  /* 0x0000000a0b0085a7 */ /* 0x000ee4000800007f */
[----:B---3--:R-:W-:Y:S05]  /*6510*/  @!P0 BRA `(.L_x_19) ;  /* 0xfffffffc00ec8947 */ /* 0x008fea000383ffff */
[----:B------:R-:W-:Y:S05]  /*6520*/  BRA `(.L_x_18) ;  /* 0xffffffb000d87947 */ /* 0x000fea000383ffff */
.L_x_25:
[----:B--2---:R-:W-:-:S04]  /*6530*/  IMAD.U32 R12, RZ, RZ, UR8 ;  /* 0x00000008ff0c7e24 */ /* 0x004fc8000f8e00ff */
[----:B------:R2:W3:Y:S03]  /*6540*/  SYNCS.PHASECHK.TRANS64.TRYWAIT P0, [R12+URZ], R11 ;  /* 0x0000000b0c0075a7 */ /* 0x0004e6000800017f */
[----:B---3--:R-:W-:Y:S05]  /*6550*/  @!P0 NANOSLEEP.SYNCS 0x989680 ;  /* 0x009896800000895d */ /* 0x008fea0003900000 */
[----:B------:R-:W3:Y:S02]  /*6560*/  @!P0 SYNCS.PHASECHK.TRANS64 P0, [R12+URZ], R11 ;  /* 0x0000000b0c0085a7 */ /* 0x000ee4000800007f */
[----:B---3--:R-:W-:Y:S05]  /*6570*/  @!P0 BRA `(.L_x_25) ;  /* 0xfffffffc00ec8947 */ /* 0x008fea000383ffff */
[----:B------:R-:W-:Y:S05]  /*6580*/  BRA `(.L_x_24) ;  /* 0xffffffb8001c7947 */ /* 0x000fea000383ffff */
.L_x_33:
[----:B0-----:R0:W2:Y:S02]  /*6590*/  SYNCS.PHASECHK.TRANS64.TRYWAIT P0, [R15+URZ+0x8], R10 ;  /* 0x0000080a0f0075a7 */ /* 0x0010a4000800017f */
[----:B--2---:R-:W-:Y:S05]  /*65a0*/  @!P0 NANOSLEEP.SYNCS 0x989680 ;  /* 0x009896800000895d */ /* 0x004fea0003900000 */
[----:B------:R-:W2:Y:S02]  /*65b0*/  @!P0 SYNCS.PHASECHK.TRANS64 P0, [R15+URZ+0x8], R10 ;  /* 0x0000080a0f0085a7 */ /* 0x000ea4000800007f */
[----:B--2---:R-:W-:Y:S05]  /*65c0*/  @!P0 BRA `(.L_x_33) ;  /* 0xfffffffc00f08947 */ /* 0x004fea000383ffff */
[----:B------:R-:W-:Y:S05]  /*65d0*/  BRA `(.L_x_125) ;  /* 0xffffffc0004c7947 */ /* 0x000fea000383ffff */
.L_x_106:
[----:B------:R-:W-:Y:S01]  /*65e0*/  BSSY B1, `(.L_x_126) ;  /* 0x0000006000017945 */ /* 0x000fe20003800000 */
[----:B------:R-:W-:-:S07]  /*65f0*/  IMAD.MOV.U32 R6, RZ, RZ, -0x1 ;  /* 0xffffffffff067424 */ /* 0x000fce00078e00ff */
[----:B------:R-:W-:Y:S05]  /*6600*/  WARPSYNC.COLLECTIVE R6, `(.L_x_127) ;  /* 0x00000000060c7348 */ /* 0x000fea0003c00000 */
[----:B------:R-:W-:Y:S02]  /*6610*/  ELECT P1, UR62, PT ;  /* 0x00000000003e782f */ /* 0x000fe40003820000 */
[----:B------:R-:W-:Y:S01]  /*6620*/  MOV R6, UR62 ;  /* 0x0000003e00067c02 */ /* 0x000fe20008000f00 */
[----:B------:R-:W-:Y:S10]  /*6630*/  ENDCOLLECTIVE ;  /* 0x000000000000791b */ /* 0x000ff40003800000 */
.L_x_127:
[----:B------:R-:W-:Y:S05]  /*6640*/  BSYNC B1 ;  /* 0x0000000000017941 */ /* 0x000fea0003800000 */
.L_x_126:
[----:B------:R-:W-:Y:S05]  /*6650*/  BRA `(.L_x_128) ;  /* 0xfffffff000507947 */ /* 0x000fea000383ffff */
.L_x_109:
[----:B-1----:R1:W2:Y:S02]  /*6660*/  SYNCS.PHASECHK.TRANS64.TRYWAIT P1, [R13+URZ+0x10], R6 ;  /* 0x000010060d0075a7 */ /* 0x0022a4000802017f */
[----:B--2---:R-:W-:Y:S05]  /*6670*/  @!P1 NANOSLEEP.SYNCS 0x989680 ;  /* 0x009896800000995d */ /* 0x004fea0003900000 */
[----:B------:R-:W2:Y:S02]  /*6680*/  @!P1 SYNCS.PHASECHK.TRANS64 P1, [R13+URZ+0x10], R6 ;  /* 0x000010060d0095a7 */ /* 0x000ea4000802007f */
[----:B--2---:R-:W-:Y:S05]  /*6690*/  @!P1 BRA `(.L_x_109) ;  /* 0xfffffffc00f09947 */ /* 0x004fea000383ffff */
[----:B------:R-:W-:Y:S05]  /*66a0*/  BRA `(.L_x_129) ;  /* 0xfffffff000847947 */ /* 0x000fea000383ffff */
.L_x_118:
[----:B------:R-:W-:Y:S01]  /*66b0*/  BSSY B0, `(.L_x_130) ;  /* 0x0000006000007945 */ /* 0x000fe20003800000 */
[----:B------:R-:W-:-:S07]  /*66c0*/  IMAD.MOV.U32 R6, RZ, RZ, -0x1 ;  /* 0xffffffffff067424 */ /* 0x000fce00078e00ff */
[----:B------:R-:W-:Y:S05]  /*66d0*/  WARPSYNC.COLLECTIVE R6, `(.L_x_131) ;  /* 0x00000000060c7348 */ /* 0x000fea0003c00000 */
[----:B------:R-:W-:Y:S02]  /*66e0*/  ELECT P1, UR62, PT ;  /* 0x00000000003e782f */ /* 0x000fe40003820000 */
[----:B------:R-:W-:Y:S01]  /*66f0*/  MOV R6, UR62 ;  /* 0x0000003e00067c02 */ /* 0x000fe20008000f00 */
[----:B------:R-:W-:Y:S10]  /*6700*/  ENDCOLLECTIVE ;  /* 0x000000000000791b */ /* 0x000ff40003800000 */
.L_x_131:
[----:B------:R-:W-:Y:S05]  /*6710*/  BSYNC B0 ;  /* 0x0000000000007941 */ /* 0x000fea0003800000 */
.L_x_130:
[----:B------:R-:W-:Y:S01]  /*6720*/  PLOP3.LUT P0, PT, P1, PT, PT, 0x80, 0x0 ;  /* 0x000000000000781c */ /* 0x000fe20000f0f070 */
[----:B------:R-:W-:-:S12]  /*6730*/  BRA `(.L_x_132) ;  /* 0xfffffff800e07947 */ /* 0x000fd8000383ffff */
.L_x_122:
[----:B0-----:R0:W1:Y:S02]  /*6740*/  SYNCS.PHASECHK.TRANS64.TRYWAIT P0, [R5+URZ], R2 ;  /* 0x00000002050075a7 */ /* 0x001064000800017f */
[----:B-1----:R-:W-:Y:S05]  /*6750*/  @!P0 NANOSLEEP.SYNCS 0x989680 ;  /* 0x009896800000895d */ /* 0x002fea0003900000 */
[----:B------:R-:W1:Y:S02]  /*6760*/  @!P0 SYNCS.PHASECHK.TRANS64 P0, [R5+URZ], R2 ;  /* 0x00000002050085a7 */ /* 0x000e64000800007f */
[----:B-1----:R-:W-:Y:S05]  /*6770*/  @!P0 BRA `(.L_x_122) ;  /* 0xfffffffc00f08947 */ /* 0x002fea000383ffff */
[----:B------:R-:W-:Y:S05]  /*6780*/  BRA `(.L_x_133) ;  /* 0xfffffffc001c7947 */ /* 0x000fea000383ffff */
.L_x_134:
[----:B------:R-:W-:-:S00]  /*6790*/  BRA `(.L_x_134) ;  /* 0xfffffffc00fc7947 */ /* 0x000fc0000383ffff */
[----:B------:R-:W-:-:S00]  /*67a0*/  NOP ;  /* 0x0000000000007918 */ /* 0x000fc00000000000 */
        /* <DEDUP_REMOVED lines=13> */
.L_x_135:


//--------------------- .nv.shared._ZN7cutlass13device_kernelINS_4gemm6kernel13GemmUniversalIN4cute5tupleIJiiiiEEENS1_10collective13CollectiveMmaINS1_37MainloopSm90TmaGmmaWarpSpecializedFP8ILi2ENS5_IJNS4_1CILi1EEESB_SB_EEENS1_32KernelTmaWarpSpecializedPingpongEEENS5_IJNSA_ILi64EEESF_NSA_ILi32EEEEEENS_12float_e4m3_tENS5_IJlSB_lEEESI_SJ_NS4_8TiledMMAINS4_8MMA_AtomIJNS4_4SM904GMMA30MMA_64x64x32_F32E4M3E4M3_SS_TNILNSN_7ScaleInE1ELSP_1EEEEEENS4_6LayoutISC_NS5_IJNSA_ILi0EEEST_ST_EEEEENS5_IJNS4_10UnderscoreESW_SW_EEEEENS4_13SM90_TMA_LOADENS4_14ComposedLayoutINS4_7SwizzleILi1ELi4ELi3EEENS4_18smem_ptr_flag_bitsILi8EEENSS_INS5_IJNSA_ILi8EEESG_EEENS5_IJSG_SB_EEEEEEEvNS4_8identityESZ_S19_vS1A_EENS_8epilogue10collective6detail29Sm90TmaWarpSpecializedAdapterINS1D_15DefaultEpilogueISI_SJ_SJ_NS1C_6thread17LinearCombinationISI_Li1EffLNS1H_9ScaleType4KindE0ELNS_15FloatRoundStyleE2ESI_EENS1_15EpilogueDefaultEEEEEvvEEEEvNT_6ParamsE --------------------------
	.section	.nv.shared._ZN7cutlass13device_kernelINS_4gemm6kernel13GemmUniversalIN4cute5tupleIJiiiiEEENS1_10collective13CollectiveMmaINS1_37MainloopSm90TmaGmmaWarpSpecializedFP8ILi2ENS5_IJNS4_1CILi1EEESB_SB_EEENS1_32KernelTmaWarpSpecializedPingpongEEENS5_IJNSA_ILi64EEESF_NSA_ILi32EEEEEENS_12float_e4m3_tENS5_IJlSB_lEEESI_SJ_NS4_8TiledMMAINS4_8MMA_AtomIJNS4_4SM904GMMA30MMA_64x64x32_F32E4M3E4M3_SS_TNILNSN_7ScaleInE1ELSP_1EEEEEENS4_6LayoutISC_NS5_IJNSA_ILi0EEEST_ST_EEEEENS5_IJNS4_10UnderscoreESW_SW_EEEEENS4_13SM90_TMA_LOADENS4_14ComposedLayoutINS4_7SwizzleILi1ELi4ELi3EEENS4_18smem_ptr_flag_bitsILi8EEENSS_INS5_IJNSA_ILi8EEESG_EEENS5_IJSG_SB_EEEEEEEvNS4_8identityESZ_S19_vS1A_EENS_8epilogue10collective6detail29Sm90TmaWarpSpecializedAdapterINS1D_15DefaultEpilogueISI_SJ_SJ_NS1C_6thread17LinearCombinationISI_Li1EffLNS1H_9ScaleType4KindE0ELNS_15FloatRoundStyleE2ESI_EENS1_15EpilogueDefaultEEEEEvvEEEEvNT_6ParamsE,"aw",@nobits
	.sectionflags	@""
	.align	16
	.zero		1024


//--------------------- .nv.shared.reserved.0     --------------------------
	.section	.nv.shared.reserved.0,"aw",@nobits
	.weak		__nv_reservedSMEM_offset_0_alias
	.size		__nv_reservedSMEM_offset_0_alias, 0, 0
	.other		__nv_reservedSMEM_offset_0_alias,@"STO_CUDA_RESERVED_SHARED STV_DEFAULT"
__nv_reservedSMEM_offset_0_alias:
	.zero		0


//--------------------- .nv.global                --------------------------
	.section	.nv.global,"aw",@nobits
.nv.global:
	.type		_ZN40_INTERNAL_deb19dfc_4_k_cu_eb6f5b1c_243264cute1_E,@object
	.size		_ZN40_INTERNAL_deb19dfc_4_k_cu_eb6f5b1c_243264cute1_E,(_ZN40_INTERNAL_deb19dfc_4_k_cu_eb6f5b1c_243264cuda3std3__45__cpo6cbeginE - _ZN40_INTERNAL_deb19dfc_4_k_cu_eb6f5b1c_243264cute1_E)
_ZN40_INTERNAL_deb19dfc_4_k_cu_eb6f5b1c_243264cute1_E:
	.zero		1
	.type		_ZN40_INTERNAL_deb19dfc_4_k_cu_eb6f5b1c_243264cuda3std3__45__cpo6cbeginE,@object
	.size		_ZN40_INTERNAL_deb19dfc_4_k_cu_eb6f5b1c_243264cuda3std3__45__cpo6cbeginE,(_ZN40_INTERNAL_deb19dfc_4_k_cu_eb6f5b1c_243264cuda3std3__48in_placeE - _ZN40_INTERNAL_deb19dfc_4_k_cu_eb6f5b1c_243264cuda3std3__45__cpo6cbeginE)
_ZN40_INTERNAL_deb19dfc_4_k_cu_eb6f5b1c_243264cuda3std3__45__cpo6cbeginE:
	.zero		1
	.type		_ZN40_INTERNAL_deb19dfc_4_k_cu_eb6f5b1c_243264cuda3std3__48in_placeE,@object
	.size		_ZN40_INTERNAL_deb19dfc_4_k_cu_eb6f5b1c_243264cuda3std3__48in_placeE,(_ZN40_INTERNAL_deb19dfc_4_k_cu_eb6f5b1c_243264cuda3std6ranges3__45__cpo9iter_moveE - _ZN40_INTERNAL_deb19dfc_4_k_cu_eb6f5b1c_243264cuda3std3__48in_placeE)
_ZN40_INTERNAL_deb19dfc_4_k_cu_eb6f5b1c_243264cuda3std3__48in_placeE:
	.zero		1
	.type		_ZN40_INTERNAL_deb19dfc_4_k_cu_eb6f5b1c_243264cuda3std6ranges3__45__cpo9iter_moveE,@object
	.size		_ZN40_INTERNAL_deb19dfc_4_k_cu_eb6f5b1c_243264cuda3std6ranges3__45__cpo9iter_moveE,(_ZN40_INTERNAL_deb19dfc_4_k_cu_eb6f5b1c_243264cuda3std3__45__cpo5beginE - _ZN40_INTERNAL_deb19dfc_4_k_cu_eb6f5b1c_243264cuda3std6ranges3__45__cpo9iter_moveE)
_ZN40_INTERNAL_deb19dfc_4_k_cu_eb6f5b1c_243264cuda3std6ranges3__45__cpo9iter_moveE:
	.zero		1
	.type		_ZN40_INTERNAL_deb19dfc_4_k_cu_eb6f5b1c_243264cuda3std3__45__cpo5beginE,@object
	.size		_ZN40_INTERNAL_deb19dfc_4_k_cu_eb6f5b1c_243264cuda3std3__45__cpo5beginE,(_ZN40_INTERNAL_deb19dfc_4_k_cu_eb6f5b1c_243264cuda3std3__442_GLOBAL__N__deb19dfc_4_k_cu_eb6f5b1c_243266ignoreE - _ZN40_INTERNAL_deb19dfc_4_k_cu_eb6f5b1c_243264cuda3std3__45__cpo5beginE)
_ZN40_INTERNAL_deb19dfc_4_k_cu_eb6f5b1c_243264cuda3std3__45__cpo5beginE:
	.zero		1
	.type		_ZN40_INTERNAL_deb19dfc_4_k_cu_eb6f5b1c_243264cuda3std3__442_GLOBAL__N__deb19dfc_4_k_cu_eb6f5b1c_243266ignoreE,@object
	.size		_ZN40_INTERNAL_deb19dfc_4_k_cu_eb6f5b1c_243264cuda3std3__442_GLOBAL__N__deb19dfc_4_k_cu_eb6f5b1c_243266ignoreE,(_ZN40_INTERNAL_deb19dfc_4_k_cu_eb6f5b1c_243264cute7productE - _ZN40_INTERNAL_deb19dfc_4_k_cu_eb6f5b1c_243264cuda3std3__442_GLOBAL__N__deb19dfc_4_k_cu_eb6f5b1c_243266ignoreE)
_ZN40_INTERNAL_deb19dfc_4_k_cu_eb6f5b1c_243264cuda3std3__442_GLOBAL__N__deb19dfc_4_k_cu_eb6f5b1c_243266ignoreE:
	.zero		1
	.type		_ZN40_INTERNAL_deb19dfc_4_k_cu_eb6f5b1c_243264cute7productE,@object
	.size		_ZN40_INTERNAL_deb19dfc_4_k_cu_eb6f5b1c_243264cute7productE,(_ZN40_INTERNAL_deb19dfc_4_k_cu_eb6f5b1c_243264cuda3std3__45__cpo3endE - _ZN40_INTERNAL_deb19dfc_4_k_cu_eb6f5b1c_243264cute7productE)
_ZN40_INTERNAL_deb19dfc_4_k_cu_eb6f5b1c_243264cute7productE:
	.zero		1
	.type		_ZN40_INTERNAL_deb19dfc_4_k_cu_eb6f5b1c_243264cuda3std3__45__cpo3endE,@object
	.size		_ZN40_INTERNAL_deb19dfc_4_k_cu_eb6f5b1c_243264cuda3std3__45__cpo3endE,(_ZN40_INTERNAL_deb19dfc_4_k_cu_eb6f5b1c_243264cuda3std3__419piecewise_constructE - _ZN40_INTERNAL_deb19dfc_4_k_cu_eb6f5b1c_243264cuda3std3__45__cpo3endE)
_ZN40_INTERNAL_deb19dfc_4_k_cu_eb6f5b1c_243264cuda3std3__45__cpo3endE:
	.zero		1
	.type		_ZN40_INTERNAL_deb19dfc_4_k_cu_eb6f5b1c_243264cuda3std3__419piecewise_constructE,@object
	.size		_ZN40_INTERNAL_deb19dfc_4_k_cu_eb6f5b1c_243264cuda3std3__419piecewise_constructE,(_ZN40_INTERNAL_deb19dfc_4_k_cu_eb6f5b1c_243264cuda3std3__45__cpo4cendE - _ZN40_INTERNAL_deb19dfc_4_k_cu_eb6f5b1c_243264cuda3std3__419piecewise_constructE)
_ZN40_INTERNAL_deb19dfc_4_k_cu_eb6f5b1c_243264cuda3std3__419piecewise_constructE:
	.zero		1
	.type		_ZN40_INTERNAL_deb19dfc_4_k_cu_eb6f5b1c_243264cuda3std3__45__cpo4cendE,@object
	.size		_ZN40_INTERNAL_deb19dfc_4_k_cu_eb6f5b1c_243264cuda3std3__45__cpo4cendE,(_ZN40_INTERNAL_deb19dfc_4_k_cu_eb6f5b1c_243264cuda3std6ranges3__45__cpo4swapE - _ZN40_INTERNAL_deb19dfc_4_k_cu_eb6f5b1c_243264cuda3std3__45__cpo4cendE)
_ZN40_INTERNAL_deb19dfc_4_k_cu_eb6f5b1c_243264cuda3std3__45__cpo4cendE:
	.zero		1
	.type		_ZN40_INTERNAL_deb19dfc_4_k_cu_eb6f5b1c_243264cuda3std6ranges3__45__cpo4swapE,@object
	.size		_ZN40_INTERNAL_deb19dfc_4_k_cu_eb6f5b1c_243264cuda3std6ranges3__45__cpo4swapE,(.L_7 - _ZN40_INTERNAL_deb19dfc_4_k_cu_eb6f5b1c_243264cuda3std6ranges3__45__cpo4swapE)
_ZN40_INTERNAL_deb19dfc_4_k_cu_eb6f5b1c_243264cuda3std6ranges3__45__cpo4swapE:
	.zero		1
.L_7:


//--------------------- .nv.constant0._ZN7cutlass13device_kernelINS_4gemm6kernel13GemmUniversalIN4cute5tupleIJiiiiEEENS1_10collective13CollectiveMmaINS1_37MainloopSm90TmaGmmaWarpSpecializedFP8ILi2ENS5_IJNS4_1CILi1EEESB_SB_EEENS1_32KernelTmaWarpSpecializedPingpongEEENS5_IJNSA_ILi64EEESF_NSA_ILi32EEEEEENS_12float_e4m3_tENS5_IJlSB_lEEESI_SJ_NS4_8TiledMMAINS4_8MMA_AtomIJNS4_4SM904GMMA30MMA_64x64x32_F32E4M3E4M3_SS_TNILNSN_7ScaleInE1ELSP_1EEEEEENS4_6LayoutISC_NS5_IJNSA_ILi0EEEST_ST_EEEEENS5_IJNS4_10UnderscoreESW_SW_EEEEENS4_13SM90_TMA_LOADENS4_14ComposedLayoutINS4_7SwizzleILi1ELi4ELi3EEENS4_18smem_ptr_flag_bitsILi8EEENSS_INS5_IJNSA_ILi8EEESG_EEENS5_IJSG_SB_EEEEEEEvNS4_8identityESZ_S19_vS1A_EENS_8epilogue10collective6detail29Sm90TmaWarpSpecializedAdapterINS1D_15DefaultEpilogueISI_SJ_SJ_NS1C_6thread17LinearCombinationISI_Li1EffLNS1H_9ScaleType4KindE0ELNS_15FloatRoundStyleE2ESI_EENS1_15EpilogueDefaultEEEEEvvEEEEvNT_6ParamsE --------------------------
	.section	.nv.constant0._ZN7cutlass13device_kernelINS_4gemm6kernel13GemmUniversalIN4cute5tupleIJiiiiEEENS1_10collective13CollectiveMmaINS1_37MainloopSm90TmaGmmaWarpSpecializedFP8ILi2ENS5_IJNS4_1CILi1EEESB_SB_EEENS1_32KernelTmaWarpSpecializedPingpongEEENS5_IJNSA_ILi64EEESF_NSA_ILi32EEEEEENS_12float_e4m3_tENS5_IJlSB_lEEESI_SJ_NS4_8TiledMMAINS4_8MMA_AtomIJNS4_4SM904GMMA30MMA_64x64x32_F32E4M3E4M3_SS_TNILNSN_7ScaleInE1ELSP_1EEEEEENS4_6LayoutISC_NS5_IJNSA_ILi0EEEST_ST_EEEEENS5_IJNS4_10UnderscoreESW_SW_EEEEENS4_13SM90_TMA_LOADENS4_14ComposedLayoutINS4_7SwizzleILi1ELi4ELi3EEENS4_18smem_ptr_flag_bitsILi8EEENSS_INS5_IJNSA_ILi8EEESG_EEENS5_IJSG_SB_EEEEEEEvNS4_8identityESZ_S19_vS1A_EENS_8epilogue10collective6detail29Sm90TmaWarpSpecializedAdapterINS1D_15DefaultEpilogueISI_SJ_SJ_NS1C_6thread17LinearCombinationISI_Li1EffLNS1H_9ScaleType4KindE0ELNS_15FloatRoundStyleE2ESI_EENS1_15EpilogueDefaultEEEEEvvEEEEvNT_6ParamsE,"a",@progbits
	.sectionflags	@""
	.align	4
.nv.constant0._ZN7cutlass13device_kernelINS_4gemm6kernel13GemmUniversalIN4cute5tupleIJiiiiEEENS1_10collective13CollectiveMmaINS1_37MainloopSm90TmaGmmaWarpSpecializedFP8ILi2ENS5_IJNS4_1CILi1EEESB_SB_EEENS1_32KernelTmaWarpSpecializedPingpongEEENS5_IJNSA_ILi64EEESF_NSA_ILi32EEEEEENS_12float_e4m3_tENS5_IJlSB_lEEESI_SJ_NS4_8TiledMMAINS4_8MMA_AtomIJNS4_4SM904GMMA30MMA_64x64x32_F32E4M3E4M3_SS_TNILNSN_7ScaleInE1ELSP_1EEEEEENS4_6LayoutISC_NS5_IJNSA_ILi0EEEST_ST_EEEEENS5_IJNS4_10UnderscoreESW_SW_EEEEENS4_13SM90_TMA_LOADENS4_14ComposedLayoutINS4_7SwizzleILi1ELi4ELi3EEENS4_18smem_ptr_flag_bitsILi8EEENSS_INS5_IJNSA_ILi8EEESG_EEENS5_IJSG_SB_EEEEEEEvNS4_8identityESZ_S19_vS1A_EENS_8epilogue10collective6detail29Sm90TmaWarpSpecializedAdapterINS1D_15DefaultEpilogueISI_SJ_SJ_NS1C_6thread17LinearCombinationISI_Li1EffLNS1H_9ScaleType4KindE0ELNS_15FloatRoundStyleE2ESI_EENS1_15EpilogueDefaultEEEEEvvEEEEvNT_6ParamsE:
	.zero		1664


//--------------------- SYMBOLS --------------------------

	.type		.nv.reservedSmem.offset0,@object
	.size		.nv.reservedSmem.offset0,0x4
